//
// Generated by NVIDIA NVVM Compiler
//
// Compiler Build ID: CL-36424714
// Cuda compilation tools, release 13.0, V13.0.88
// Based on NVVM 20.0.0
//

.version 9.0
.target sm_100
.address_size 64

	// .globl	_Z54hand_gemm_kernel_blockmn_shared_l2_prefetch_transA_8x8ILi64ELi64ELi64ELi4ELi4EEviiiPfiS0_iS0_iff
// _ZZ54hand_gemm_kernel_blockmn_shared_l2_prefetch_transA_8x8ILi64ELi64ELi64ELi4ELi4EEviiiPfiS0_iS0_iffE4sm_A has been demoted
// _ZZ54hand_gemm_kernel_blockmn_shared_l2_prefetch_transA_8x8ILi64ELi64ELi64ELi4ELi4EEviiiPfiS0_iS0_iffE4sm_B has been demoted

.visible .entry _Z54hand_gemm_kernel_blockmn_shared_l2_prefetch_transA_8x8ILi64ELi64ELi64ELi4ELi4EEviiiPfiS0_iS0_iff(
	.param .u32 _Z54hand_gemm_kernel_blockmn_shared_l2_prefetch_transA_8x8ILi64ELi64ELi64ELi4ELi4EEviiiPfiS0_iS0_iff_param_0,
	.param .u32 _Z54hand_gemm_kernel_blockmn_shared_l2_prefetch_transA_8x8ILi64ELi64ELi64ELi4ELi4EEviiiPfiS0_iS0_iff_param_1,
	.param .u32 _Z54hand_gemm_kernel_blockmn_shared_l2_prefetch_transA_8x8ILi64ELi64ELi64ELi4ELi4EEviiiPfiS0_iS0_iff_param_2,
	.param .u64 .ptr .align 1 _Z54hand_gemm_kernel_blockmn_shared_l2_prefetch_transA_8x8ILi64ELi64ELi64ELi4ELi4EEviiiPfiS0_iS0_iff_param_3,
	.param .u32 _Z54hand_gemm_kernel_blockmn_shared_l2_prefetch_transA_8x8ILi64ELi64ELi64ELi4ELi4EEviiiPfiS0_iS0_iff_param_4,
	.param .u64 .ptr .align 1 _Z54hand_gemm_kernel_blockmn_shared_l2_prefetch_transA_8x8ILi64ELi64ELi64ELi4ELi4EEviiiPfiS0_iS0_iff_param_5,
	.param .u32 _Z54hand_gemm_kernel_blockmn_shared_l2_prefetch_transA_8x8ILi64ELi64ELi64ELi4ELi4EEviiiPfiS0_iS0_iff_param_6,
	.param .u64 .ptr .align 1 _Z54hand_gemm_kernel_blockmn_shared_l2_prefetch_transA_8x8ILi64ELi64ELi64ELi4ELi4EEviiiPfiS0_iS0_iff_param_7,
	.param .u32 _Z54hand_gemm_kernel_blockmn_shared_l2_prefetch_transA_8x8ILi64ELi64ELi64ELi4ELi4EEviiiPfiS0_iS0_iff_param_8,
	.param .f32 _Z54hand_gemm_kernel_blockmn_shared_l2_prefetch_transA_8x8ILi64ELi64ELi64ELi4ELi4EEviiiPfiS0_iS0_iff_param_9,
	.param .f32 _Z54hand_gemm_kernel_blockmn_shared_l2_prefetch_transA_8x8ILi64ELi64ELi64ELi4ELi4EEviiiPfiS0_iS0_iff_param_10
)
{
	.reg .pred 	%p<13>;
	.reg .b32 	%r<182>;
	.reg .b32 	%f<1711>;
	.reg .b64 	%rd<119>;
	// demoted variable
	.shared .align 4 .b8 _ZZ54hand_gemm_kernel_blockmn_shared_l2_prefetch_transA_8x8ILi64ELi64ELi64ELi4ELi4EEviiiPfiS0_iS0_iffE4sm_A[16384];
	// demoted variable
	.shared .align 4 .b8 _ZZ54hand_gemm_kernel_blockmn_shared_l2_prefetch_transA_8x8ILi64ELi64ELi64ELi4ELi4EEviiiPfiS0_iS0_iffE4sm_B[16384];
	ld.param.u32 	%r58, [_Z54hand_gemm_kernel_blockmn_shared_l2_prefetch_transA_8x8ILi64ELi64ELi64ELi4ELi4EEviiiPfiS0_iS0_iff_param_2];
	ld.param.u64 	%rd13, [_Z54hand_gemm_kernel_blockmn_shared_l2_prefetch_transA_8x8ILi64ELi64ELi64ELi4ELi4EEviiiPfiS0_iS0_iff_param_3];
	ld.param.u32 	%r59, [_Z54hand_gemm_kernel_blockmn_shared_l2_prefetch_transA_8x8ILi64ELi64ELi64ELi4ELi4EEviiiPfiS0_iS0_iff_param_4];
	ld.param.u64 	%rd14, [_Z54hand_gemm_kernel_blockmn_shared_l2_prefetch_transA_8x8ILi64ELi64ELi64ELi4ELi4EEviiiPfiS0_iS0_iff_param_5];
	ld.param.u32 	%r60, [_Z54hand_gemm_kernel_blockmn_shared_l2_prefetch_transA_8x8ILi64ELi64ELi64ELi4ELi4EEviiiPfiS0_iS0_iff_param_6];
	ld.param.u32 	%r61, [_Z54hand_gemm_kernel_blockmn_shared_l2_prefetch_transA_8x8ILi64ELi64ELi64ELi4ELi4EEviiiPfiS0_iS0_iff_param_8];
	cvta.to.global.u64 	%rd1, %rd13;
	cvta.to.global.u64 	%rd2, %rd14;
	mov.u32 	%r62, %ctaid.y;
	mov.u32 	%r63, %nctaid.x;
	mov.u32 	%r64, %ctaid.x;
	mad.lo.s32 	%r65, %r62, %r63, %r64;
	shl.b32 	%r66, %r63, 2;
	div.s32 	%r67, %r65, %r66;
	shl.b32 	%r68, %r67, 2;
	mov.u32 	%r69, %nctaid.y;
	sub.s32 	%r70, %r69, %r68;
	min.u32 	%r71, %r70, 4;
	rem.s32 	%r72, %r65, %r71;
	add.s32 	%r73, %r68, %r72;
	mul.lo.s32 	%r74, %r67, %r66;
	sub.s32 	%r75, %r65, %r74;
	div.s32 	%r1, %r75, %r71;
	shl.b32 	%r76, %r1, 6;
	shl.b32 	%r2, %r73, 6;
	cvt.s64.s32 	%rd3, %r76;
	setp.lt.s32 	%p1, %r58, 1;
	mov.f32 	%f1695, 0f00000000;
	mov.f32 	%f1696, %f1695;
	mov.f32 	%f1697, %f1695;
	mov.f32 	%f1698, %f1695;
	mov.f32 	%f1699, %f1695;
	mov.f32 	%f1700, %f1695;
	mov.f32 	%f1701, %f1695;
	mov.f32 	%f1702, %f1695;
	mov.f32 	%f1703, %f1695;
	mov.f32 	%f1704, %f1695;
	mov.f32 	%f1705, %f1695;
	mov.f32 	%f1706, %f1695;
	mov.f32 	%f1707, %f1695;
	mov.f32 	%f1708, %f1695;
	mov.f32 	%f1709, %f1695;
	mov.f32 	%f1710, %f1695;
	@%p1 bra 	$L__BB0_17;
	mov.u32 	%r78, %tid.y;
	mov.u32 	%r79, %ntid.y;
	mov.u32 	%r80, %tid.x;
	mad.lo.s32 	%r81, %r78, %r79, %r80;
	shr.u32 	%r3, %r81, 4;
	and.b32  	%r4, %r81, 15;
	mov.u32 	%r82, %ntid.x;
	mul.lo.s32 	%r83, %r79, %r82;
	shr.u32 	%r5, %r83, 4;
	shl.b32 	%r84, %r81, 4;
	and.b32  	%r85, %r84, 240;
	mov.u32 	%r86, _ZZ54hand_gemm_kernel_blockmn_shared_l2_prefetch_transA_8x8ILi64ELi64ELi64ELi4ELi4EEviiiPfiS0_iS0_iffE4sm_B;
	add.s32 	%r6, %r86, %r85;
	shl.b32 	%r7, %r60, 6;
	max.u32 	%r87, %r5, 64;
	add.s32 	%r88, %r87, -1;
	mad.lo.s32 	%r89, %r79, 3, %r78;
	shl.b32 	%r90, %r89, 8;
	mov.u32 	%r91, _ZZ54hand_gemm_kernel_blockmn_shared_l2_prefetch_transA_8x8ILi64ELi64ELi64ELi4ELi4EEviiiPfiS0_iS0_iffE4sm_A;
	add.s32 	%r92, %r91, %r90;
	add.s32 	%r8, %r92, 252;
	div.u32 	%r9, %r88, %r5;
	add.s32 	%r93, %r9, 1;
	and.b32  	%r10, %r93, 3;
	and.b32  	%r11, %r93, -4;
	shl.b32 	%r94, %r80, 2;
	add.s32 	%r12, %r86, %r94;
	shl.b32 	%r95, %r78, 8;
	add.s32 	%r13, %r91, %r95;
	shl.b32 	%r96, %r82, 2;
	add.s32 	%r14, %r12, %r96;
	add.s32 	%r15, %r14, %r96;
	add.s32 	%r16, %r15, %r96;
	shl.b32 	%r97, %r79, 8;
	add.s32 	%r17, %r13, %r97;
	add.s32 	%r18, %r17, %r97;
	shl.b32 	%r19, %r5, 2;
	add.s32 	%r98, %r5, %r3;
	mul.lo.s32 	%r20, %r59, %r98;
	mul.lo.s32 	%r99, %r59, %r5;
	shl.b32 	%r21, %r99, 2;
	shl.b32 	%r100, %r5, 1;
	add.s32 	%r101, %r3, %r100;
	mul.lo.s32 	%r22, %r59, %r101;
	mad.lo.s32 	%r102, %r5, 3, %r3;
	mul.lo.s32 	%r23, %r59, %r102;
	shl.b32 	%r24, %r5, 8;
	mul.lo.s32 	%r25, %r59, %r3;
	shl.b64 	%rd15, %rd3, 2;
	add.s64 	%rd117, %rd2, %rd15;
	mul.lo.s32 	%r103, %r2, %r59;
	mul.wide.s32 	%rd16, %r103, 4;
	add.s64 	%rd118, %rd1, %rd16;
	mov.b32 	%r170, 0;
	mov.f32 	%f1695, 0f00000000;
	mul.wide.u32 	%rd17, %r4, 16;
$L__BB0_2:
	setp.lt.u32 	%p2, %r9, 3;
	add.s64 	%rd8, %rd118, %rd17;
	mov.b32 	%r178, 0;
	@%p2 bra 	$L__BB0_5;
	shl.b32 	%r106, %r3, 8;
	shl.b32 	%r107, %r4, 4;
	or.b32  	%r108, %r106, %r107;
	mov.u32 	%r109, _ZZ54hand_gemm_kernel_blockmn_shared_l2_prefetch_transA_8x8ILi64ELi64ELi64ELi4ELi4EEviiiPfiS0_iS0_iffE4sm_A;
	add.s32 	%r173, %r109, %r108;
	neg.s32 	%r171, %r11;
	mov.b32 	%r178, 0;
	mov.u32 	%r172, %r25;
	mov.u32 	%r174, %r23;
	mov.u32 	%r175, %r22;
	mov.u32 	%r176, %r20;
$L__BB0_4:
	.pragma "nounroll";
	mul.wide.s32 	%rd18, %r172, 4;
	add.s64 	%rd19, %rd8, %rd18;
	ld.global.nc.v4.f32 	{%f53, %f54, %f55, %f56}, [%rd19];
	st.shared.v4.f32 	[%r173], {%f53, %f54, %f55, %f56};
	add.s32 	%r110, %r173, %r24;
	mul.wide.s32 	%rd20, %r176, 4;
	add.s64 	%rd21, %rd8, %rd20;
	ld.global.nc.v4.f32 	{%f57, %f58, %f59, %f60}, [%rd21];
	st.shared.v4.f32 	[%r110], {%f57, %f58, %f59, %f60};
	shl.b32 	%r111, %r5, 9;
	add.s32 	%r112, %r173, %r111;
	mul.wide.s32 	%rd22, %r175, 4;
	add.s64 	%rd23, %rd8, %rd22;
	ld.global.nc.v4.f32 	{%f61, %f62, %f63, %f64}, [%rd23];
	st.shared.v4.f32 	[%r112], {%f61, %f62, %f63, %f64};
	mad.lo.s32 	%r113, %r5, 768, %r173;
	mul.wide.s32 	%rd24, %r174, 4;
	add.s64 	%rd25, %rd8, %rd24;
	ld.global.nc.v4.f32 	{%f65, %f66, %f67, %f68}, [%rd25];
	st.shared.v4.f32 	[%r113], {%f65, %f66, %f67, %f68};
	add.s32 	%r178, %r178, %r19;
	add.s32 	%r176, %r176, %r21;
	add.s32 	%r175, %r175, %r21;
	add.s32 	%r174, %r174, %r21;
	shl.b32 	%r114, %r5, 10;
	add.s32 	%r173, %r173, %r114;
	add.s32 	%r172, %r172, %r21;
	add.s32 	%r171, %r171, 4;
	setp.ne.s32 	%p3, %r171, 0;
	@%p3 bra 	$L__BB0_4;
$L__BB0_5:
	setp.eq.s32 	%p4, %r10, 0;
	@%p4 bra 	$L__BB0_9;
	setp.eq.s32 	%p5, %r10, 1;
	add.s32 	%r44, %r178, %r3;
	shl.b32 	%r115, %r44, 8;
	shl.b32 	%r116, %r4, 4;
	mov.u32 	%r117, _ZZ54hand_gemm_kernel_blockmn_shared_l2_prefetch_transA_8x8ILi64ELi64ELi64ELi4ELi4EEviiiPfiS0_iS0_iffE4sm_A;
	add.s32 	%r118, %r117, %r116;
	add.s32 	%r45, %r118, %r115;
	mul.lo.s32 	%r119, %r44, %r59;
	mul.wide.s32 	%rd26, %r119, 4;
	add.s64 	%rd27, %rd8, %rd26;
	ld.global.nc.v4.f32 	{%f69, %f70, %f71, %f72}, [%rd27];
	st.shared.v4.f32 	[%r45], {%f69, %f70, %f71, %f72};
	@%p5 bra 	$L__BB0_9;
	setp.eq.s32 	%p6, %r10, 2;
	add.s32 	%r46, %r44, %r5;
	add.s32 	%r47, %r45, %r24;
	mul.lo.s32 	%r120, %r46, %r59;
	mul.wide.s32 	%rd28, %r120, 4;
	add.s64 	%rd29, %rd8, %rd28;
	ld.global.nc.v4.f32 	{%f73, %f74, %f75, %f76}, [%rd29];
	st.shared.v4.f32 	[%r47], {%f73, %f74, %f75, %f76};
	@%p6 bra 	$L__BB0_9;
	add.s32 	%r121, %r46, %r5;
	add.s32 	%r122, %r47, %r24;
	mul.lo.s32 	%r123, %r121, %r59;
	mul.wide.s32 	%rd30, %r123, 4;
	add.s64 	%rd31, %rd8, %rd30;
	ld.global.nc.v4.f32 	{%f77, %f78, %f79, %f80}, [%rd31];
	st.shared.v4.f32 	[%r122], {%f77, %f78, %f79, %f80};
$L__BB0_9:
	add.s64 	%rd9, %rd117, %rd17;
	mov.b32 	%r181, 0;
	@%p2 bra 	$L__BB0_12;
	mov.b32 	%r181, 0;
	mov.u32 	%r180, %r181;
$L__BB0_11:
	.pragma "nounroll";
	add.s32 	%r126, %r181, %r3;
	shl.b32 	%r127, %r126, 8;
	add.s32 	%r128, %r6, %r127;
	mul.lo.s32 	%r129, %r126, %r60;
	mul.wide.s32 	%rd33, %r129, 4;
	add.s64 	%rd34, %rd9, %rd33;
	ld.global.nc.v4.f32 	{%f81, %f82, %f83, %f84}, [%rd34];
	st.shared.v4.f32 	[%r128], {%f81, %f82, %f83, %f84};
	add.s32 	%r130, %r126, %r5;
	add.s32 	%r131, %r128, %r24;
	mul.lo.s32 	%r132, %r130, %r60;
	mul.wide.s32 	%rd35, %r132, 4;
	add.s64 	%rd36, %rd9, %rd35;
	ld.global.nc.v4.f32 	{%f85, %f86, %f87, %f88}, [%rd36];
	st.shared.v4.f32 	[%r131], {%f85, %f86, %f87, %f88};
	add.s32 	%r133, %r130, %r5;
	add.s32 	%r134, %r131, %r24;
	mul.lo.s32 	%r135, %r133, %r60;
	mul.wide.s32 	%rd37, %r135, 4;
	add.s64 	%rd38, %rd9, %rd37;
	ld.global.nc.v4.f32 	{%f89, %f90, %f91, %f92}, [%rd38];
	st.shared.v4.f32 	[%r134], {%f89, %f90, %f91, %f92};
	add.s32 	%r136, %r133, %r5;
	add.s32 	%r137, %r134, %r24;
	mul.lo.s32 	%r138, %r136, %r60;
	mul.wide.s32 	%rd39, %r138, 4;
	add.s64 	%rd40, %rd9, %rd39;
	ld.global.nc.v4.f32 	{%f93, %f94, %f95, %f96}, [%rd40];
	st.shared.v4.f32 	[%r137], {%f93, %f94, %f95, %f96};
	add.s32 	%r181, %r19, %r181;
	add.s32 	%r180, %r180, 4;
	setp.ne.s32 	%p8, %r180, %r11;
	@%p8 bra 	$L__BB0_11;
$L__BB0_12:
	@%p4 bra 	$L__BB0_16;
	setp.eq.s32 	%p10, %r10, 1;
	add.s32 	%r53, %r181, %r3;
	shl.b32 	%r139, %r53, 8;
	add.s32 	%r54, %r6, %r139;
	mul.lo.s32 	%r140, %r53, %r60;
	mul.wide.s32 	%rd41, %r140, 4;
	add.s64 	%rd42, %rd9, %rd41;
	ld.global.nc.v4.f32 	{%f97, %f98, %f99, %f100}, [%rd42];
	st.shared.v4.f32 	[%r54], {%f97, %f98, %f99, %f100};
	@%p10 bra 	$L__BB0_16;
	setp.eq.s32 	%p11, %r10, 2;
	add.s32 	%r55, %r53, %r5;
	add.s32 	%r56, %r54, %r24;
	mul.lo.s32 	%r141, %r55, %r60;
	mul.wide.s32 	%rd43, %r141, 4;
	add.s64 	%rd44, %rd9, %rd43;
	ld.global.nc.v4.f32 	{%f101, %f102, %f103, %f104}, [%rd44];
	st.shared.v4.f32 	[%r56], {%f101, %f102, %f103, %f104};
	@%p11 bra 	$L__BB0_16;
	add.s32 	%r142, %r55, %r5;
	add.s32 	%r143, %r56, %r24;
	mul.lo.s32 	%r144, %r142, %r60;
	mul.wide.s32 	%rd45, %r144, 4;
	add.s64 	%rd46, %rd9, %rd45;
	ld.global.nc.v4.f32 	{%f105, %f106, %f107, %f108}, [%rd46];
	st.shared.v4.f32 	[%r143], {%f105, %f106, %f107, %f108};
$L__BB0_16:
	mul.wide.s32 	%rd47, %r7, 4;
	add.s64 	%rd117, %rd117, %rd47;
	bar.sync 	0;
	ld.shared.f32 	%f109, [%r13];
	ld.shared.f32 	%f110, [%r12];
	fma.rn.f32 	%f111, %f109, %f110, %f1710;
	ld.shared.f32 	%f112, [%r14];
	fma.rn.f32 	%f113, %f109, %f112, %f1709;
	ld.shared.f32 	%f114, [%r15];
	fma.rn.f32 	%f115, %f109, %f114, %f1708;
	ld.shared.f32 	%f116, [%r16];
	fma.rn.f32 	%f117, %f109, %f116, %f1707;
	ld.shared.f32 	%f118, [%r17];
	fma.rn.f32 	%f119, %f118, %f110, %f1706;
	fma.rn.f32 	%f120, %f118, %f112, %f1705;
	fma.rn.f32 	%f121, %f118, %f114, %f1704;
	fma.rn.f32 	%f122, %f118, %f116, %f1703;
	ld.shared.f32 	%f123, [%r18];
	fma.rn.f32 	%f124, %f123, %f110, %f1702;
	fma.rn.f32 	%f125, %f123, %f112, %f1701;
	fma.rn.f32 	%f126, %f123, %f114, %f1700;
	fma.rn.f32 	%f127, %f123, %f116, %f1699;
	ld.shared.f32 	%f128, [%r8+-252];
	fma.rn.f32 	%f129, %f128, %f110, %f1698;
	fma.rn.f32 	%f130, %f128, %f112, %f1697;
	fma.rn.f32 	%f131, %f128, %f114, %f1696;
	fma.rn.f32 	%f132, %f128, %f116, %f1695;
	ld.shared.f32 	%f133, [%r13+4];
	ld.shared.f32 	%f134, [%r12+256];
	fma.rn.f32 	%f135, %f133, %f134, %f111;
	ld.shared.f32 	%f136, [%r14+256];
	fma.rn.f32 	%f137, %f133, %f136, %f113;
	ld.shared.f32 	%f138, [%r15+256];
	fma.rn.f32 	%f139, %f133, %f138, %f115;
	ld.shared.f32 	%f140, [%r16+256];
	fma.rn.f32 	%f141, %f133, %f140, %f117;
	ld.shared.f32 	%f142, [%r17+4];
	fma.rn.f32 	%f143, %f142, %f134, %f119;
	fma.rn.f32 	%f144, %f142, %f136, %f120;
	fma.rn.f32 	%f145, %f142, %f138, %f121;
	fma.rn.f32 	%f146, %f142, %f140, %f122;
	ld.shared.f32 	%f147, [%r18+4];
	fma.rn.f32 	%f148, %f147, %f134, %f124;
	fma.rn.f32 	%f149, %f147, %f136, %f125;
	fma.rn.f32 	%f150, %f147, %f138, %f126;
	fma.rn.f32 	%f151, %f147, %f140, %f127;
	ld.shared.f32 	%f152, [%r8+-248];
	fma.rn.f32 	%f153, %f152, %f134, %f129;
	fma.rn.f32 	%f154, %f152, %f136, %f130;
	fma.rn.f32 	%f155, %f152, %f138, %f131;
	fma.rn.f32 	%f156, %f152, %f140, %f132;
	ld.shared.f32 	%f157, [%r13+8];
	ld.shared.f32 	%f158, [%r12+512];
	fma.rn.f32 	%f159, %f157, %f158, %f135;
	ld.shared.f32 	%f160, [%r14+512];
	fma.rn.f32 	%f161, %f157, %f160, %f137;
	ld.shared.f32 	%f162, [%r15+512];
	fma.rn.f32 	%f163, %f157, %f162, %f139;
	ld.shared.f32 	%f164, [%r16+512];
	fma.rn.f32 	%f165, %f157, %f164, %f141;
	ld.shared.f32 	%f166, [%r17+8];
	fma.rn.f32 	%f167, %f166, %f158, %f143;
	fma.rn.f32 	%f168, %f166, %f160, %f144;
	fma.rn.f32 	%f169, %f166, %f162, %f145;
	fma.rn.f32 	%f170, %f166, %f164, %f146;
	ld.shared.f32 	%f171, [%r18+8];
	fma.rn.f32 	%f172, %f171, %f158, %f148;
	fma.rn.f32 	%f173, %f171, %f160, %f149;
	fma.rn.f32 	%f174, %f171, %f162, %f150;
	fma.rn.f32 	%f175, %f171, %f164, %f151;
	ld.shared.f32 	%f176, [%r8+-244];
	fma.rn.f32 	%f177, %f176, %f158, %f153;
	fma.rn.f32 	%f178, %f176, %f160, %f154;
	fma.rn.f32 	%f179, %f176, %f162, %f155;
	fma.rn.f32 	%f180, %f176, %f164, %f156;
	ld.shared.f32 	%f181, [%r13+12];
	ld.shared.f32 	%f182, [%r12+768];
	fma.rn.f32 	%f183, %f181, %f182, %f159;
	ld.shared.f32 	%f184, [%r14+768];
	fma.rn.f32 	%f185, %f181, %f184, %f161;
	ld.shared.f32 	%f186, [%r15+768];
	fma.rn.f32 	%f187, %f181, %f186, %f163;
	ld.shared.f32 	%f188, [%r16+768];
	fma.rn.f32 	%f189, %f181, %f188, %f165;
	ld.shared.f32 	%f190, [%r17+12];
	fma.rn.f32 	%f191, %f190, %f182, %f167;
	fma.rn.f32 	%f192, %f190, %f184, %f168;
	fma.rn.f32 	%f193, %f190, %f186, %f169;
	fma.rn.f32 	%f194, %f190, %f188, %f170;
	ld.shared.f32 	%f195, [%r18+12];
	fma.rn.f32 	%f196, %f195, %f182, %f172;
	fma.rn.f32 	%f197, %f195, %f184, %f173;
	fma.rn.f32 	%f198, %f195, %f186, %f174;
	fma.rn.f32 	%f199, %f195, %f188, %f175;
	ld.shared.f32 	%f200, [%r8+-240];
	fma.rn.f32 	%f201, %f200, %f182, %f177;
	fma.rn.f32 	%f202, %f200, %f184, %f178;
	fma.rn.f32 	%f203, %f200, %f186, %f179;
	fma.rn.f32 	%f204, %f200, %f188, %f180;
	ld.shared.f32 	%f205, [%r13+16];
	ld.shared.f32 	%f206, [%r12+1024];
	fma.rn.f32 	%f207, %f205, %f206, %f183;
	ld.shared.f32 	%f208, [%r14+1024];
	fma.rn.f32 	%f209, %f205, %f208, %f185;
	ld.shared.f32 	%f210, [%r15+1024];
	fma.rn.f32 	%f211, %f205, %f210, %f187;
	ld.shared.f32 	%f212, [%r16+1024];
	fma.rn.f32 	%f213, %f205, %f212, %f189;
	ld.shared.f32 	%f214, [%r17+16];
	fma.rn.f32 	%f215, %f214, %f206, %f191;
	fma.rn.f32 	%f216, %f214, %f208, %f192;
	fma.rn.f32 	%f217, %f214, %f210, %f193;
	fma.rn.f32 	%f218, %f214, %f212, %f194;
	ld.shared.f32 	%f219, [%r18+16];
	fma.rn.f32 	%f220, %f219, %f206, %f196;
	fma.rn.f32 	%f221, %f219, %f208, %f197;
	fma.rn.f32 	%f222, %f219, %f210, %f198;
	fma.rn.f32 	%f223, %f219, %f212, %f199;
	ld.shared.f32 	%f224, [%r8+-236];
	fma.rn.f32 	%f225, %f224, %f206, %f201;
	fma.rn.f32 	%f226, %f224, %f208, %f202;
	fma.rn.f32 	%f227, %f224, %f210, %f203;
	fma.rn.f32 	%f228, %f224, %f212, %f204;
	ld.shared.f32 	%f229, [%r13+20];
	ld.shared.f32 	%f230, [%r12+1280];
	fma.rn.f32 	%f231, %f229, %f230, %f207;
	ld.shared.f32 	%f232, [%r14+1280];
	fma.rn.f32 	%f233, %f229, %f232, %f209;
	ld.shared.f32 	%f234, [%r15+1280];
	fma.rn.f32 	%f235, %f229, %f234, %f211;
	ld.shared.f32 	%f236, [%r16+1280];
	fma.rn.f32 	%f237, %f229, %f236, %f213;
	ld.shared.f32 	%f238, [%r17+20];
	fma.rn.f32 	%f239, %f238, %f230, %f215;
	fma.rn.f32 	%f240, %f238, %f232, %f216;
	fma.rn.f32 	%f241, %f238, %f234, %f217;
	fma.rn.f32 	%f242, %f238, %f236, %f218;
	ld.shared.f32 	%f243, [%r18+20];
	fma.rn.f32 	%f244, %f243, %f230, %f220;
	fma.rn.f32 	%f245, %f243, %f232, %f221;
	fma.rn.f32 	%f246, %f243, %f234, %f222;
	fma.rn.f32 	%f247, %f243, %f236, %f223;
	ld.shared.f32 	%f248, [%r8+-232];
	fma.rn.f32 	%f249, %f248, %f230, %f225;
	fma.rn.f32 	%f250, %f248, %f232, %f226;
	fma.rn.f32 	%f251, %f248, %f234, %f227;
	fma.rn.f32 	%f252, %f248, %f236, %f228;
	ld.shared.f32 	%f253, [%r13+24];
	ld.shared.f32 	%f254, [%r12+1536];
	fma.rn.f32 	%f255, %f253, %f254, %f231;
	ld.shared.f32 	%f256, [%r14+1536];
	fma.rn.f32 	%f257, %f253, %f256, %f233;
	ld.shared.f32 	%f258, [%r15+1536];
	fma.rn.f32 	%f259, %f253, %f258, %f235;
	ld.shared.f32 	%f260, [%r16+1536];
	fma.rn.f32 	%f261, %f253, %f260, %f237;
	ld.shared.f32 	%f262, [%r17+24];
	fma.rn.f32 	%f263, %f262, %f254, %f239;
	fma.rn.f32 	%f264, %f262, %f256, %f240;
	fma.rn.f32 	%f265, %f262, %f258, %f241;
	fma.rn.f32 	%f266, %f262, %f260, %f242;
	ld.shared.f32 	%f267, [%r18+24];
	fma.rn.f32 	%f268, %f267, %f254, %f244;
	fma.rn.f32 	%f269, %f267, %f256, %f245;
	fma.rn.f32 	%f270, %f267, %f258, %f246;
	fma.rn.f32 	%f271, %f267, %f260, %f247;
	ld.shared.f32 	%f272, [%r8+-228];
	fma.rn.f32 	%f273, %f272, %f254, %f249;
	fma.rn.f32 	%f274, %f272, %f256, %f250;
	fma.rn.f32 	%f275, %f272, %f258, %f251;
	fma.rn.f32 	%f276, %f272, %f260, %f252;
	ld.shared.f32 	%f277, [%r13+28];
	ld.shared.f32 	%f278, [%r12+1792];
	fma.rn.f32 	%f279, %f277, %f278, %f255;
	ld.shared.f32 	%f280, [%r14+1792];
	fma.rn.f32 	%f281, %f277, %f280, %f257;
	ld.shared.f32 	%f282, [%r15+1792];
	fma.rn.f32 	%f283, %f277, %f282, %f259;
	ld.shared.f32 	%f284, [%r16+1792];
	fma.rn.f32 	%f285, %f277, %f284, %f261;
	ld.shared.f32 	%f286, [%r17+28];
	fma.rn.f32 	%f287, %f286, %f278, %f263;
	fma.rn.f32 	%f288, %f286, %f280, %f264;
	fma.rn.f32 	%f289, %f286, %f282, %f265;
	fma.rn.f32 	%f290, %f286, %f284, %f266;
	ld.shared.f32 	%f291, [%r18+28];
	fma.rn.f32 	%f292, %f291, %f278, %f268;
	fma.rn.f32 	%f293, %f291, %f280, %f269;
	fma.rn.f32 	%f294, %f291, %f282, %f270;
	fma.rn.f32 	%f295, %f291, %f284, %f271;
	ld.shared.f32 	%f296, [%r8+-224];
	fma.rn.f32 	%f297, %f296, %f278, %f273;
	fma.rn.f32 	%f298, %f296, %f280, %f274;
	fma.rn.f32 	%f299, %f296, %f282, %f275;
	fma.rn.f32 	%f300, %f296, %f284, %f276;
	ld.shared.f32 	%f301, [%r13+32];
	ld.shared.f32 	%f302, [%r12+2048];
	fma.rn.f32 	%f303, %f301, %f302, %f279;
	ld.shared.f32 	%f304, [%r14+2048];
	fma.rn.f32 	%f305, %f301, %f304, %f281;
	ld.shared.f32 	%f306, [%r15+2048];
	fma.rn.f32 	%f307, %f301, %f306, %f283;
	ld.shared.f32 	%f308, [%r16+2048];
	fma.rn.f32 	%f309, %f301, %f308, %f285;
	ld.shared.f32 	%f310, [%r17+32];
	fma.rn.f32 	%f311, %f310, %f302, %f287;
	fma.rn.f32 	%f312, %f310, %f304, %f288;
	fma.rn.f32 	%f313, %f310, %f306, %f289;
	fma.rn.f32 	%f314, %f310, %f308, %f290;
	ld.shared.f32 	%f315, [%r18+32];
	fma.rn.f32 	%f316, %f315, %f302, %f292;
	fma.rn.f32 	%f317, %f315, %f304, %f293;
	fma.rn.f32 	%f318, %f315, %f306, %f294;
	fma.rn.f32 	%f319, %f315, %f308, %f295;
	ld.shared.f32 	%f320, [%r8+-220];
	fma.rn.f32 	%f321, %f320, %f302, %f297;
	fma.rn.f32 	%f322, %f320, %f304, %f298;
	fma.rn.f32 	%f323, %f320, %f306, %f299;
	fma.rn.f32 	%f324, %f320, %f308, %f300;
	ld.shared.f32 	%f325, [%r13+36];
	ld.shared.f32 	%f326, [%r12+2304];
	fma.rn.f32 	%f327, %f325, %f326, %f303;
	ld.shared.f32 	%f328, [%r14+2304];
	fma.rn.f32 	%f329, %f325, %f328, %f305;
	ld.shared.f32 	%f330, [%r15+2304];
	fma.rn.f32 	%f331, %f325, %f330, %f307;
	ld.shared.f32 	%f332, [%r16+2304];
	fma.rn.f32 	%f333, %f325, %f332, %f309;
	ld.shared.f32 	%f334, [%r17+36];
	fma.rn.f32 	%f335, %f334, %f326, %f311;
	fma.rn.f32 	%f336, %f334, %f328, %f312;
	fma.rn.f32 	%f337, %f334, %f330, %f313;
	fma.rn.f32 	%f338, %f334, %f332, %f314;
	ld.shared.f32 	%f339, [%r18+36];
	fma.rn.f32 	%f340, %f339, %f326, %f316;
	fma.rn.f32 	%f341, %f339, %f328, %f317;
	fma.rn.f32 	%f342, %f339, %f330, %f318;
	fma.rn.f32 	%f343, %f339, %f332, %f319;
	ld.shared.f32 	%f344, [%r8+-216];
	fma.rn.f32 	%f345, %f344, %f326, %f321;
	fma.rn.f32 	%f346, %f344, %f328, %f322;
	fma.rn.f32 	%f347, %f344, %f330, %f323;
	fma.rn.f32 	%f348, %f344, %f332, %f324;
	ld.shared.f32 	%f349, [%r13+40];
	ld.shared.f32 	%f350, [%r12+2560];
	fma.rn.f32 	%f351, %f349, %f350, %f327;
	ld.shared.f32 	%f352, [%r14+2560];
	fma.rn.f32 	%f353, %f349, %f352, %f329;
	ld.shared.f32 	%f354, [%r15+2560];
	fma.rn.f32 	%f355, %f349, %f354, %f331;
	ld.shared.f32 	%f356, [%r16+2560];
	fma.rn.f32 	%f357, %f349, %f356, %f333;
	ld.shared.f32 	%f358, [%r17+40];
	fma.rn.f32 	%f359, %f358, %f350, %f335;
	fma.rn.f32 	%f360, %f358, %f352, %f336;
	fma.rn.f32 	%f361, %f358, %f354, %f337;
	fma.rn.f32 	%f362, %f358, %f356, %f338;
	ld.shared.f32 	%f363, [%r18+40];
	fma.rn.f32 	%f364, %f363, %f350, %f340;
	fma.rn.f32 	%f365, %f363, %f352, %f341;
	fma.rn.f32 	%f366, %f363, %f354, %f342;
	fma.rn.f32 	%f367, %f363, %f356, %f343;
	ld.shared.f32 	%f368, [%r8+-212];
	fma.rn.f32 	%f369, %f368, %f350, %f345;
	fma.rn.f32 	%f370, %f368, %f352, %f346;
	fma.rn.f32 	%f371, %f368, %f354, %f347;
	fma.rn.f32 	%f372, %f368, %f356, %f348;
	ld.shared.f32 	%f373, [%r13+44];
	ld.shared.f32 	%f374, [%r12+2816];
	fma.rn.f32 	%f375, %f373, %f374, %f351;
	ld.shared.f32 	%f376, [%r14+2816];
	fma.rn.f32 	%f377, %f373, %f376, %f353;
	ld.shared.f32 	%f378, [%r15+2816];
	fma.rn.f32 	%f379, %f373, %f378, %f355;
	ld.shared.f32 	%f380, [%r16+2816];
	fma.rn.f32 	%f381, %f373, %f380, %f357;
	ld.shared.f32 	%f382, [%r17+44];
	fma.rn.f32 	%f383, %f382, %f374, %f359;
	fma.rn.f32 	%f384, %f382, %f376, %f360;
	fma.rn.f32 	%f385, %f382, %f378, %f361;
	fma.rn.f32 	%f386, %f382, %f380, %f362;
	ld.shared.f32 	%f387, [%r18+44];
	fma.rn.f32 	%f388, %f387, %f374, %f364;
	fma.rn.f32 	%f389, %f387, %f376, %f365;
	fma.rn.f32 	%f390, %f387, %f378, %f366;
	fma.rn.f32 	%f391, %f387, %f380, %f367;
	ld.shared.f32 	%f392, [%r8+-208];
	fma.rn.f32 	%f393, %f392, %f374, %f369;
	fma.rn.f32 	%f394, %f392, %f376, %f370;
	fma.rn.f32 	%f395, %f392, %f378, %f371;
	fma.rn.f32 	%f396, %f392, %f380, %f372;
	ld.shared.f32 	%f397, [%r13+48];
	ld.shared.f32 	%f398, [%r12+3072];
	fma.rn.f32 	%f399, %f397, %f398, %f375;
	ld.shared.f32 	%f400, [%r14+3072];
	fma.rn.f32 	%f401, %f397, %f400, %f377;
	ld.shared.f32 	%f402, [%r15+3072];
	fma.rn.f32 	%f403, %f397, %f402, %f379;
	ld.shared.f32 	%f404, [%r16+3072];
	fma.rn.f32 	%f405, %f397, %f404, %f381;
	ld.shared.f32 	%f406, [%r17+48];
	fma.rn.f32 	%f407, %f406, %f398, %f383;
	fma.rn.f32 	%f408, %f406, %f400, %f384;
	fma.rn.f32 	%f409, %f406, %f402, %f385;
	fma.rn.f32 	%f410, %f406, %f404, %f386;
	ld.shared.f32 	%f411, [%r18+48];
	fma.rn.f32 	%f412, %f411, %f398, %f388;
	fma.rn.f32 	%f413, %f411, %f400, %f389;
	fma.rn.f32 	%f414, %f411, %f402, %f390;
	fma.rn.f32 	%f415, %f411, %f404, %f391;
	ld.shared.f32 	%f416, [%r8+-204];
	fma.rn.f32 	%f417, %f416, %f398, %f393;
	fma.rn.f32 	%f418, %f416, %f400, %f394;
	fma.rn.f32 	%f419, %f416, %f402, %f395;
	fma.rn.f32 	%f420, %f416, %f404, %f396;
	ld.shared.f32 	%f421, [%r13+52];
	ld.shared.f32 	%f422, [%r12+3328];
	fma.rn.f32 	%f423, %f421, %f422, %f399;
	ld.shared.f32 	%f424, [%r14+3328];
	fma.rn.f32 	%f425, %f421, %f424, %f401;
	ld.shared.f32 	%f426, [%r15+3328];
	fma.rn.f32 	%f427, %f421, %f426, %f403;
	ld.shared.f32 	%f428, [%r16+3328];
	fma.rn.f32 	%f429, %f421, %f428, %f405;
	ld.shared.f32 	%f430, [%r17+52];
	fma.rn.f32 	%f431, %f430, %f422, %f407;
	fma.rn.f32 	%f432, %f430, %f424, %f408;
	fma.rn.f32 	%f433, %f430, %f426, %f409;
	fma.rn.f32 	%f434, %f430, %f428, %f410;
	ld.shared.f32 	%f435, [%r18+52];
	fma.rn.f32 	%f436, %f435, %f422, %f412;
	fma.rn.f32 	%f437, %f435, %f424, %f413;
	fma.rn.f32 	%f438, %f435, %f426, %f414;
	fma.rn.f32 	%f439, %f435, %f428, %f415;
	ld.shared.f32 	%f440, [%r8+-200];
	fma.rn.f32 	%f441, %f440, %f422, %f417;
	fma.rn.f32 	%f442, %f440, %f424, %f418;
	fma.rn.f32 	%f443, %f440, %f426, %f419;
	fma.rn.f32 	%f444, %f440, %f428, %f420;
	ld.shared.f32 	%f445, [%r13+56];
	ld.shared.f32 	%f446, [%r12+3584];
	fma.rn.f32 	%f447, %f445, %f446, %f423;
	ld.shared.f32 	%f448, [%r14+3584];
	fma.rn.f32 	%f449, %f445, %f448, %f425;
	ld.shared.f32 	%f450, [%r15+3584];
	fma.rn.f32 	%f451, %f445, %f450, %f427;
	ld.shared.f32 	%f452, [%r16+3584];
	fma.rn.f32 	%f453, %f445, %f452, %f429;
	ld.shared.f32 	%f454, [%r17+56];
	fma.rn.f32 	%f455, %f454, %f446, %f431;
	fma.rn.f32 	%f456, %f454, %f448, %f432;
	fma.rn.f32 	%f457, %f454, %f450, %f433;
	fma.rn.f32 	%f458, %f454, %f452, %f434;
	ld.shared.f32 	%f459, [%r18+56];
	fma.rn.f32 	%f460, %f459, %f446, %f436;
	fma.rn.f32 	%f461, %f459, %f448, %f437;
	fma.rn.f32 	%f462, %f459, %f450, %f438;
	fma.rn.f32 	%f463, %f459, %f452, %f439;
	ld.shared.f32 	%f464, [%r8+-196];
	fma.rn.f32 	%f465, %f464, %f446, %f441;
	fma.rn.f32 	%f466, %f464, %f448, %f442;
	fma.rn.f32 	%f467, %f464, %f450, %f443;
	fma.rn.f32 	%f468, %f464, %f452, %f444;
	ld.shared.f32 	%f469, [%r13+60];
	ld.shared.f32 	%f470, [%r12+3840];
	fma.rn.f32 	%f471, %f469, %f470, %f447;
	ld.shared.f32 	%f472, [%r14+3840];
	fma.rn.f32 	%f473, %f469, %f472, %f449;
	ld.shared.f32 	%f474, [%r15+3840];
	fma.rn.f32 	%f475, %f469, %f474, %f451;
	ld.shared.f32 	%f476, [%r16+3840];
	fma.rn.f32 	%f477, %f469, %f476, %f453;
	ld.shared.f32 	%f478, [%r17+60];
	fma.rn.f32 	%f479, %f478, %f470, %f455;
	fma.rn.f32 	%f480, %f478, %f472, %f456;
	fma.rn.f32 	%f481, %f478, %f474, %f457;
	fma.rn.f32 	%f482, %f478, %f476, %f458;
	ld.shared.f32 	%f483, [%r18+60];
	fma.rn.f32 	%f484, %f483, %f470, %f460;
	fma.rn.f32 	%f485, %f483, %f472, %f461;
	fma.rn.f32 	%f486, %f483, %f474, %f462;
	fma.rn.f32 	%f487, %f483, %f476, %f463;
	ld.shared.f32 	%f488, [%r8+-192];
	fma.rn.f32 	%f489, %f488, %f470, %f465;
	fma.rn.f32 	%f490, %f488, %f472, %f466;
	fma.rn.f32 	%f491, %f488, %f474, %f467;
	fma.rn.f32 	%f492, %f488, %f476, %f468;
	ld.shared.f32 	%f493, [%r13+64];
	ld.shared.f32 	%f494, [%r12+4096];
	fma.rn.f32 	%f495, %f493, %f494, %f471;
	ld.shared.f32 	%f496, [%r14+4096];
	fma.rn.f32 	%f497, %f493, %f496, %f473;
	ld.shared.f32 	%f498, [%r15+4096];
	fma.rn.f32 	%f499, %f493, %f498, %f475;
	ld.shared.f32 	%f500, [%r16+4096];
	fma.rn.f32 	%f501, %f493, %f500, %f477;
	ld.shared.f32 	%f502, [%r17+64];
	fma.rn.f32 	%f503, %f502, %f494, %f479;
	fma.rn.f32 	%f504, %f502, %f496, %f480;
	fma.rn.f32 	%f505, %f502, %f498, %f481;
	fma.rn.f32 	%f506, %f502, %f500, %f482;
	ld.shared.f32 	%f507, [%r18+64];
	fma.rn.f32 	%f508, %f507, %f494, %f484;
	fma.rn.f32 	%f509, %f507, %f496, %f485;
	fma.rn.f32 	%f510, %f507, %f498, %f486;
	fma.rn.f32 	%f511, %f507, %f500, %f487;
	ld.shared.f32 	%f512, [%r8+-188];
	fma.rn.f32 	%f513, %f512, %f494, %f489;
	fma.rn.f32 	%f514, %f512, %f496, %f490;
	fma.rn.f32 	%f515, %f512, %f498, %f491;
	fma.rn.f32 	%f516, %f512, %f500, %f492;
	ld.shared.f32 	%f517, [%r13+68];
	ld.shared.f32 	%f518, [%r12+4352];
	fma.rn.f32 	%f519, %f517, %f518, %f495;
	ld.shared.f32 	%f520, [%r14+4352];
	fma.rn.f32 	%f521, %f517, %f520, %f497;
	ld.shared.f32 	%f522, [%r15+4352];
	fma.rn.f32 	%f523, %f517, %f522, %f499;
	ld.shared.f32 	%f524, [%r16+4352];
	fma.rn.f32 	%f525, %f517, %f524, %f501;
	ld.shared.f32 	%f526, [%r17+68];
	fma.rn.f32 	%f527, %f526, %f518, %f503;
	fma.rn.f32 	%f528, %f526, %f520, %f504;
	fma.rn.f32 	%f529, %f526, %f522, %f505;
	fma.rn.f32 	%f530, %f526, %f524, %f506;
	ld.shared.f32 	%f531, [%r18+68];
	fma.rn.f32 	%f532, %f531, %f518, %f508;
	fma.rn.f32 	%f533, %f531, %f520, %f509;
	fma.rn.f32 	%f534, %f531, %f522, %f510;
	fma.rn.f32 	%f535, %f531, %f524, %f511;
	ld.shared.f32 	%f536, [%r8+-184];
	fma.rn.f32 	%f537, %f536, %f518, %f513;
	fma.rn.f32 	%f538, %f536, %f520, %f514;
	fma.rn.f32 	%f539, %f536, %f522, %f515;
	fma.rn.f32 	%f540, %f536, %f524, %f516;
	ld.shared.f32 	%f541, [%r13+72];
	ld.shared.f32 	%f542, [%r12+4608];
	fma.rn.f32 	%f543, %f541, %f542, %f519;
	ld.shared.f32 	%f544, [%r14+4608];
	fma.rn.f32 	%f545, %f541, %f544, %f521;
	ld.shared.f32 	%f546, [%r15+4608];
	fma.rn.f32 	%f547, %f541, %f546, %f523;
	ld.shared.f32 	%f548, [%r16+4608];
	fma.rn.f32 	%f549, %f541, %f548, %f525;
	ld.shared.f32 	%f550, [%r17+72];
	fma.rn.f32 	%f551, %f550, %f542, %f527;
	fma.rn.f32 	%f552, %f550, %f544, %f528;
	fma.rn.f32 	%f553, %f550, %f546, %f529;
	fma.rn.f32 	%f554, %f550, %f548, %f530;
	ld.shared.f32 	%f555, [%r18+72];
	fma.rn.f32 	%f556, %f555, %f542, %f532;
	fma.rn.f32 	%f557, %f555, %f544, %f533;
	fma.rn.f32 	%f558, %f555, %f546, %f534;
	fma.rn.f32 	%f559, %f555, %f548, %f535;
	ld.shared.f32 	%f560, [%r8+-180];
	fma.rn.f32 	%f561, %f560, %f542, %f537;
	fma.rn.f32 	%f562, %f560, %f544, %f538;
	fma.rn.f32 	%f563, %f560, %f546, %f539;
	fma.rn.f32 	%f564, %f560, %f548, %f540;
	ld.shared.f32 	%f565, [%r13+76];
	ld.shared.f32 	%f566, [%r12+4864];
	fma.rn.f32 	%f567, %f565, %f566, %f543;
	ld.shared.f32 	%f568, [%r14+4864];
	fma.rn.f32 	%f569, %f565, %f568, %f545;
	ld.shared.f32 	%f570, [%r15+4864];
	fma.rn.f32 	%f571, %f565, %f570, %f547;
	ld.shared.f32 	%f572, [%r16+4864];
	fma.rn.f32 	%f573, %f565, %f572, %f549;
	ld.shared.f32 	%f574, [%r17+76];
	fma.rn.f32 	%f575, %f574, %f566, %f551;
	fma.rn.f32 	%f576, %f574, %f568, %f552;
	fma.rn.f32 	%f577, %f574, %f570, %f553;
	fma.rn.f32 	%f578, %f574, %f572, %f554;
	ld.shared.f32 	%f579, [%r18+76];
	fma.rn.f32 	%f580, %f579, %f566, %f556;
	fma.rn.f32 	%f581, %f579, %f568, %f557;
	fma.rn.f32 	%f582, %f579, %f570, %f558;
	fma.rn.f32 	%f583, %f579, %f572, %f559;
	ld.shared.f32 	%f584, [%r8+-176];
	fma.rn.f32 	%f585, %f584, %f566, %f561;
	fma.rn.f32 	%f586, %f584, %f568, %f562;
	fma.rn.f32 	%f587, %f584, %f570, %f563;
	fma.rn.f32 	%f588, %f584, %f572, %f564;
	ld.shared.f32 	%f589, [%r13+80];
	ld.shared.f32 	%f590, [%r12+5120];
	fma.rn.f32 	%f591, %f589, %f590, %f567;
	ld.shared.f32 	%f592, [%r14+5120];
	fma.rn.f32 	%f593, %f589, %f592, %f569;
	ld.shared.f32 	%f594, [%r15+5120];
	fma.rn.f32 	%f595, %f589, %f594, %f571;
	ld.shared.f32 	%f596, [%r16+5120];
	fma.rn.f32 	%f597, %f589, %f596, %f573;
	ld.shared.f32 	%f598, [%r17+80];
	fma.rn.f32 	%f599, %f598, %f590, %f575;
	fma.rn.f32 	%f600, %f598, %f592, %f576;
	fma.rn.f32 	%f601, %f598, %f594, %f577;
	fma.rn.f32 	%f602, %f598, %f596, %f578;
	ld.shared.f32 	%f603, [%r18+80];
	fma.rn.f32 	%f604, %f603, %f590, %f580;
	fma.rn.f32 	%f605, %f603, %f592, %f581;
	fma.rn.f32 	%f606, %f603, %f594, %f582;
	fma.rn.f32 	%f607, %f603, %f596, %f583;
	ld.shared.f32 	%f608, [%r8+-172];
	fma.rn.f32 	%f609, %f608, %f590, %f585;
	fma.rn.f32 	%f610, %f608, %f592, %f586;
	fma.rn.f32 	%f611, %f608, %f594, %f587;
	fma.rn.f32 	%f612, %f608, %f596, %f588;
	ld.shared.f32 	%f613, [%r13+84];
	ld.shared.f32 	%f614, [%r12+5376];
	fma.rn.f32 	%f615, %f613, %f614, %f591;
	ld.shared.f32 	%f616, [%r14+5376];
	fma.rn.f32 	%f617, %f613, %f616, %f593;
	ld.shared.f32 	%f618, [%r15+5376];
	fma.rn.f32 	%f619, %f613, %f618, %f595;
	ld.shared.f32 	%f620, [%r16+5376];
	fma.rn.f32 	%f621, %f613, %f620, %f597;
	ld.shared.f32 	%f622, [%r17+84];
	fma.rn.f32 	%f623, %f622, %f614, %f599;
	fma.rn.f32 	%f624, %f622, %f616, %f600;
	fma.rn.f32 	%f625, %f622, %f618, %f601;
	fma.rn.f32 	%f626, %f622, %f620, %f602;
	ld.shared.f32 	%f627, [%r18+84];
	fma.rn.f32 	%f628, %f627, %f614, %f604;
	fma.rn.f32 	%f629, %f627, %f616, %f605;
	fma.rn.f32 	%f630, %f627, %f618, %f606;
	fma.rn.f32 	%f631, %f627, %f620, %f607;
	ld.shared.f32 	%f632, [%r8+-168];
	fma.rn.f32 	%f633, %f632, %f614, %f609;
	fma.rn.f32 	%f634, %f632, %f616, %f610;
	fma.rn.f32 	%f635, %f632, %f618, %f611;
	fma.rn.f32 	%f636, %f632, %f620, %f612;
	ld.shared.f32 	%f637, [%r13+88];
	ld.shared.f32 	%f638, [%r12+5632];
	fma.rn.f32 	%f639, %f637, %f638, %f615;
	ld.shared.f32 	%f640, [%r14+5632];
	fma.rn.f32 	%f641, %f637, %f640, %f617;
	ld.shared.f32 	%f642, [%r15+5632];
	fma.rn.f32 	%f643, %f637, %f642, %f619;
	ld.shared.f32 	%f644, [%r16+5632];
	fma.rn.f32 	%f645, %f637, %f644, %f621;
	ld.shared.f32 	%f646, [%r17+88];
	fma.rn.f32 	%f647, %f646, %f638, %f623;
	fma.rn.f32 	%f648, %f646, %f640, %f624;
	fma.rn.f32 	%f649, %f646, %f642, %f625;
	fma.rn.f32 	%f650, %f646, %f644, %f626;
	ld.shared.f32 	%f651, [%r18+88];
	fma.rn.f32 	%f652, %f651, %f638, %f628;
	fma.rn.f32 	%f653, %f651, %f640, %f629;
	fma.rn.f32 	%f654, %f651, %f642, %f630;
	fma.rn.f32 	%f655, %f651, %f644, %f631;
	ld.shared.f32 	%f656, [%r8+-164];
	fma.rn.f32 	%f657, %f656, %f638, %f633;
	fma.rn.f32 	%f658, %f656, %f640, %f634;
	fma.rn.f32 	%f659, %f656, %f642, %f635;
	fma.rn.f32 	%f660, %f656, %f644, %f636;
	ld.shared.f32 	%f661, [%r13+92];
	ld.shared.f32 	%f662, [%r12+5888];
	fma.rn.f32 	%f663, %f661, %f662, %f639;
	ld.shared.f32 	%f664, [%r14+5888];
	fma.rn.f32 	%f665, %f661, %f664, %f641;
	ld.shared.f32 	%f666, [%r15+5888];
	fma.rn.f32 	%f667, %f661, %f666, %f643;
	ld.shared.f32 	%f668, [%r16+5888];
	fma.rn.f32 	%f669, %f661, %f668, %f645;
	ld.shared.f32 	%f670, [%r17+92];
	fma.rn.f32 	%f671, %f670, %f662, %f647;
	fma.rn.f32 	%f672, %f670, %f664, %f648;
	fma.rn.f32 	%f673, %f670, %f666, %f649;
	fma.rn.f32 	%f674, %f670, %f668, %f650;
	ld.shared.f32 	%f675, [%r18+92];
	fma.rn.f32 	%f676, %f675, %f662, %f652;
	fma.rn.f32 	%f677, %f675, %f664, %f653;
	fma.rn.f32 	%f678, %f675, %f666, %f654;
	fma.rn.f32 	%f679, %f675, %f668, %f655;
	ld.shared.f32 	%f680, [%r8+-160];
	fma.rn.f32 	%f681, %f680, %f662, %f657;
	fma.rn.f32 	%f682, %f680, %f664, %f658;
	fma.rn.f32 	%f683, %f680, %f666, %f659;
	fma.rn.f32 	%f684, %f680, %f668, %f660;
	ld.shared.f32 	%f685, [%r13+96];
	ld.shared.f32 	%f686, [%r12+6144];
	fma.rn.f32 	%f687, %f685, %f686, %f663;
	ld.shared.f32 	%f688, [%r14+6144];
	fma.rn.f32 	%f689, %f685, %f688, %f665;
	ld.shared.f32 	%f690, [%r15+6144];
	fma.rn.f32 	%f691, %f685, %f690, %f667;
	ld.shared.f32 	%f692, [%r16+6144];
	fma.rn.f32 	%f693, %f685, %f692, %f669;
	ld.shared.f32 	%f694, [%r17+96];
	fma.rn.f32 	%f695, %f694, %f686, %f671;
	fma.rn.f32 	%f696, %f694, %f688, %f672;
	fma.rn.f32 	%f697, %f694, %f690, %f673;
	fma.rn.f32 	%f698, %f694, %f692, %f674;
	ld.shared.f32 	%f699, [%r18+96];
	fma.rn.f32 	%f700, %f699, %f686, %f676;
	fma.rn.f32 	%f701, %f699, %f688, %f677;
	fma.rn.f32 	%f702, %f699, %f690, %f678;
	fma.rn.f32 	%f703, %f699, %f692, %f679;
	ld.shared.f32 	%f704, [%r8+-156];
	fma.rn.f32 	%f705, %f704, %f686, %f681;
	fma.rn.f32 	%f706, %f704, %f688, %f682;
	fma.rn.f32 	%f707, %f704, %f690, %f683;
	fma.rn.f32 	%f708, %f704, %f692, %f684;
	ld.shared.f32 	%f709, [%r13+100];
	ld.shared.f32 	%f710, [%r12+6400];
	fma.rn.f32 	%f711, %f709, %f710, %f687;
	ld.shared.f32 	%f712, [%r14+6400];
	fma.rn.f32 	%f713, %f709, %f712, %f689;
	ld.shared.f32 	%f714, [%r15+6400];
	fma.rn.f32 	%f715, %f709, %f714, %f691;
	ld.shared.f32 	%f716, [%r16+6400];
	fma.rn.f32 	%f717, %f709, %f716, %f693;
	ld.shared.f32 	%f718, [%r17+100];
	fma.rn.f32 	%f719, %f718, %f710, %f695;
	fma.rn.f32 	%f720, %f718, %f712, %f696;
	fma.rn.f32 	%f721, %f718, %f714, %f697;
	fma.rn.f32 	%f722, %f718, %f716, %f698;
	ld.shared.f32 	%f723, [%r18+100];
	fma.rn.f32 	%f724, %f723, %f710, %f700;
	fma.rn.f32 	%f725, %f723, %f712, %f701;
	fma.rn.f32 	%f726, %f723, %f714, %f702;
	fma.rn.f32 	%f727, %f723, %f716, %f703;
	ld.shared.f32 	%f728, [%r8+-152];
	fma.rn.f32 	%f729, %f728, %f710, %f705;
	fma.rn.f32 	%f730, %f728, %f712, %f706;
	fma.rn.f32 	%f731, %f728, %f714, %f707;
	fma.rn.f32 	%f732, %f728, %f716, %f708;
	ld.shared.f32 	%f733, [%r13+104];
	ld.shared.f32 	%f734, [%r12+6656];
	fma.rn.f32 	%f735, %f733, %f734, %f711;
	ld.shared.f32 	%f736, [%r14+6656];
	fma.rn.f32 	%f737, %f733, %f736, %f713;
	ld.shared.f32 	%f738, [%r15+6656];
	fma.rn.f32 	%f739, %f733, %f738, %f715;
	ld.shared.f32 	%f740, [%r16+6656];
	fma.rn.f32 	%f741, %f733, %f740, %f717;
	ld.shared.f32 	%f742, [%r17+104];
	fma.rn.f32 	%f743, %f742, %f734, %f719;
	fma.rn.f32 	%f744, %f742, %f736, %f720;
	fma.rn.f32 	%f745, %f742, %f738, %f721;
	fma.rn.f32 	%f746, %f742, %f740, %f722;
	ld.shared.f32 	%f747, [%r18+104];
	fma.rn.f32 	%f748, %f747, %f734, %f724;
	fma.rn.f32 	%f749, %f747, %f736, %f725;
	fma.rn.f32 	%f750, %f747, %f738, %f726;
	fma.rn.f32 	%f751, %f747, %f740, %f727;
	ld.shared.f32 	%f752, [%r8+-148];
	fma.rn.f32 	%f753, %f752, %f734, %f729;
	fma.rn.f32 	%f754, %f752, %f736, %f730;
	fma.rn.f32 	%f755, %f752, %f738, %f731;
	fma.rn.f32 	%f756, %f752, %f740, %f732;
	ld.shared.f32 	%f757, [%r13+108];
	ld.shared.f32 	%f758, [%r12+6912];
	fma.rn.f32 	%f759, %f757, %f758, %f735;
	ld.shared.f32 	%f760, [%r14+6912];
	fma.rn.f32 	%f761, %f757, %f760, %f737;
	ld.shared.f32 	%f762, [%r15+6912];
	fma.rn.f32 	%f763, %f757, %f762, %f739;
	ld.shared.f32 	%f764, [%r16+6912];
	fma.rn.f32 	%f765, %f757, %f764, %f741;
	ld.shared.f32 	%f766, [%r17+108];
	fma.rn.f32 	%f767, %f766, %f758, %f743;
	fma.rn.f32 	%f768, %f766, %f760, %f744;
	fma.rn.f32 	%f769, %f766, %f762, %f745;
	fma.rn.f32 	%f770, %f766, %f764, %f746;
	ld.shared.f32 	%f771, [%r18+108];
	fma.rn.f32 	%f772, %f771, %f758, %f748;
	fma.rn.f32 	%f773, %f771, %f760, %f749;
	fma.rn.f32 	%f774, %f771, %f762, %f750;
	fma.rn.f32 	%f775, %f771, %f764, %f751;
	ld.shared.f32 	%f776, [%r8+-144];
	fma.rn.f32 	%f777, %f776, %f758, %f753;
	fma.rn.f32 	%f778, %f776, %f760, %f754;
	fma.rn.f32 	%f779, %f776, %f762, %f755;
	fma.rn.f32 	%f780, %f776, %f764, %f756;
	ld.shared.f32 	%f781, [%r13+112];
	ld.shared.f32 	%f782, [%r12+7168];
	fma.rn.f32 	%f783, %f781, %f782, %f759;
	ld.shared.f32 	%f784, [%r14+7168];
	fma.rn.f32 	%f785, %f781, %f784, %f761;
	ld.shared.f32 	%f786, [%r15+7168];
	fma.rn.f32 	%f787, %f781, %f786, %f763;
	ld.shared.f32 	%f788, [%r16+7168];
	fma.rn.f32 	%f789, %f781, %f788, %f765;
	ld.shared.f32 	%f790, [%r17+112];
	fma.rn.f32 	%f791, %f790, %f782, %f767;
	fma.rn.f32 	%f792, %f790, %f784, %f768;
	fma.rn.f32 	%f793, %f790, %f786, %f769;
	fma.rn.f32 	%f794, %f790, %f788, %f770;
	ld.shared.f32 	%f795, [%r18+112];
	fma.rn.f32 	%f796, %f795, %f782, %f772;
	fma.rn.f32 	%f797, %f795, %f784, %f773;
	fma.rn.f32 	%f798, %f795, %f786, %f774;
	fma.rn.f32 	%f799, %f795, %f788, %f775;
	ld.shared.f32 	%f800, [%r8+-140];
	fma.rn.f32 	%f801, %f800, %f782, %f777;
	fma.rn.f32 	%f802, %f800, %f784, %f778;
	fma.rn.f32 	%f803, %f800, %f786, %f779;
	fma.rn.f32 	%f804, %f800, %f788, %f780;
	ld.shared.f32 	%f805, [%r13+116];
	ld.shared.f32 	%f806, [%r12+7424];
	fma.rn.f32 	%f807, %f805, %f806, %f783;
	ld.shared.f32 	%f808, [%r14+7424];
	fma.rn.f32 	%f809, %f805, %f808, %f785;
	ld.shared.f32 	%f810, [%r15+7424];
	fma.rn.f32 	%f811, %f805, %f810, %f787;
	ld.shared.f32 	%f812, [%r16+7424];
	fma.rn.f32 	%f813, %f805, %f812, %f789;
	ld.shared.f32 	%f814, [%r17+116];
	fma.rn.f32 	%f815, %f814, %f806, %f791;
	fma.rn.f32 	%f816, %f814, %f808, %f792;
	fma.rn.f32 	%f817, %f814, %f810, %f793;
	fma.rn.f32 	%f818, %f814, %f812, %f794;
	ld.shared.f32 	%f819, [%r18+116];
	fma.rn.f32 	%f820, %f819, %f806, %f796;
	fma.rn.f32 	%f821, %f819, %f808, %f797;
	fma.rn.f32 	%f822, %f819, %f810, %f798;
	fma.rn.f32 	%f823, %f819, %f812, %f799;
	ld.shared.f32 	%f824, [%r8+-136];
	fma.rn.f32 	%f825, %f824, %f806, %f801;
	fma.rn.f32 	%f826, %f824, %f808, %f802;
	fma.rn.f32 	%f827, %f824, %f810, %f803;
	fma.rn.f32 	%f828, %f824, %f812, %f804;
	ld.shared.f32 	%f829, [%r13+120];
	ld.shared.f32 	%f830, [%r12+7680];
	fma.rn.f32 	%f831, %f829, %f830, %f807;
	ld.shared.f32 	%f832, [%r14+7680];
	fma.rn.f32 	%f833, %f829, %f832, %f809;
	ld.shared.f32 	%f834, [%r15+7680];
	fma.rn.f32 	%f835, %f829, %f834, %f811;
	ld.shared.f32 	%f836, [%r16+7680];
	fma.rn.f32 	%f837, %f829, %f836, %f813;
	ld.shared.f32 	%f838, [%r17+120];
	fma.rn.f32 	%f839, %f838, %f830, %f815;
	fma.rn.f32 	%f840, %f838, %f832, %f816;
	fma.rn.f32 	%f841, %f838, %f834, %f817;
	fma.rn.f32 	%f842, %f838, %f836, %f818;
	ld.shared.f32 	%f843, [%r18+120];
	fma.rn.f32 	%f844, %f843, %f830, %f820;
	fma.rn.f32 	%f845, %f843, %f832, %f821;
	fma.rn.f32 	%f846, %f843, %f834, %f822;
	fma.rn.f32 	%f847, %f843, %f836, %f823;
	ld.shared.f32 	%f848, [%r8+-132];
	fma.rn.f32 	%f849, %f848, %f830, %f825;
	fma.rn.f32 	%f850, %f848, %f832, %f826;
	fma.rn.f32 	%f851, %f848, %f834, %f827;
	fma.rn.f32 	%f852, %f848, %f836, %f828;
	ld.shared.f32 	%f853, [%r13+124];
	ld.shared.f32 	%f854, [%r12+7936];
	fma.rn.f32 	%f855, %f853, %f854, %f831;
	ld.shared.f32 	%f856, [%r14+7936];
	fma.rn.f32 	%f857, %f853, %f856, %f833;
	ld.shared.f32 	%f858, [%r15+7936];
	fma.rn.f32 	%f859, %f853, %f858, %f835;
	ld.shared.f32 	%f860, [%r16+7936];
	fma.rn.f32 	%f861, %f853, %f860, %f837;
	ld.shared.f32 	%f862, [%r17+124];
	fma.rn.f32 	%f863, %f862, %f854, %f839;
	fma.rn.f32 	%f864, %f862, %f856, %f840;
	fma.rn.f32 	%f865, %f862, %f858, %f841;
	fma.rn.f32 	%f866, %f862, %f860, %f842;
	ld.shared.f32 	%f867, [%r18+124];
	fma.rn.f32 	%f868, %f867, %f854, %f844;
	fma.rn.f32 	%f869, %f867, %f856, %f845;
	fma.rn.f32 	%f870, %f867, %f858, %f846;
	fma.rn.f32 	%f871, %f867, %f860, %f847;
	ld.shared.f32 	%f872, [%r8+-128];
	fma.rn.f32 	%f873, %f872, %f854, %f849;
	fma.rn.f32 	%f874, %f872, %f856, %f850;
	fma.rn.f32 	%f875, %f872, %f858, %f851;
	fma.rn.f32 	%f876, %f872, %f860, %f852;
	ld.shared.f32 	%f877, [%r13+128];
	ld.shared.f32 	%f878, [%r12+8192];
	fma.rn.f32 	%f879, %f877, %f878, %f855;
	ld.shared.f32 	%f880, [%r14+8192];
	fma.rn.f32 	%f881, %f877, %f880, %f857;
	ld.shared.f32 	%f882, [%r15+8192];
	fma.rn.f32 	%f883, %f877, %f882, %f859;
	ld.shared.f32 	%f884, [%r16+8192];
	fma.rn.f32 	%f885, %f877, %f884, %f861;
	ld.shared.f32 	%f886, [%r17+128];
	fma.rn.f32 	%f887, %f886, %f878, %f863;
	fma.rn.f32 	%f888, %f886, %f880, %f864;
	fma.rn.f32 	%f889, %f886, %f882, %f865;
	fma.rn.f32 	%f890, %f886, %f884, %f866;
	ld.shared.f32 	%f891, [%r18+128];
	fma.rn.f32 	%f892, %f891, %f878, %f868;
	fma.rn.f32 	%f893, %f891, %f880, %f869;
	fma.rn.f32 	%f894, %f891, %f882, %f870;
	fma.rn.f32 	%f895, %f891, %f884, %f871;
	ld.shared.f32 	%f896, [%r8+-124];
	fma.rn.f32 	%f897, %f896, %f878, %f873;
	fma.rn.f32 	%f898, %f896, %f880, %f874;
	fma.rn.f32 	%f899, %f896, %f882, %f875;
	fma.rn.f32 	%f900, %f896, %f884, %f876;
	ld.shared.f32 	%f901, [%r13+132];
	ld.shared.f32 	%f902, [%r12+8448];
	fma.rn.f32 	%f903, %f901, %f902, %f879;
	ld.shared.f32 	%f904, [%r14+8448];
	fma.rn.f32 	%f905, %f901, %f904, %f881;
	ld.shared.f32 	%f906, [%r15+8448];
	fma.rn.f32 	%f907, %f901, %f906, %f883;
	ld.shared.f32 	%f908, [%r16+8448];
	fma.rn.f32 	%f909, %f901, %f908, %f885;
	ld.shared.f32 	%f910, [%r17+132];
	fma.rn.f32 	%f911, %f910, %f902, %f887;
	fma.rn.f32 	%f912, %f910, %f904, %f888;
	fma.rn.f32 	%f913, %f910, %f906, %f889;
	fma.rn.f32 	%f914, %f910, %f908, %f890;
	ld.shared.f32 	%f915, [%r18+132];
	fma.rn.f32 	%f916, %f915, %f902, %f892;
	fma.rn.f32 	%f917, %f915, %f904, %f893;
	fma.rn.f32 	%f918, %f915, %f906, %f894;
	fma.rn.f32 	%f919, %f915, %f908, %f895;
	ld.shared.f32 	%f920, [%r8+-120];
	fma.rn.f32 	%f921, %f920, %f902, %f897;
	fma.rn.f32 	%f922, %f920, %f904, %f898;
	fma.rn.f32 	%f923, %f920, %f906, %f899;
	fma.rn.f32 	%f924, %f920, %f908, %f900;
	ld.shared.f32 	%f925, [%r13+136];
	ld.shared.f32 	%f926, [%r12+8704];
	fma.rn.f32 	%f927, %f925, %f926, %f903;
	ld.shared.f32 	%f928, [%r14+8704];
	fma.rn.f32 	%f929, %f925, %f928, %f905;
	ld.shared.f32 	%f930, [%r15+8704];
	fma.rn.f32 	%f931, %f925, %f930, %f907;
	ld.shared.f32 	%f932, [%r16+8704];
	fma.rn.f32 	%f933, %f925, %f932, %f909;
	ld.shared.f32 	%f934, [%r17+136];
	fma.rn.f32 	%f935, %f934, %f926, %f911;
	fma.rn.f32 	%f936, %f934, %f928, %f912;
	fma.rn.f32 	%f937, %f934, %f930, %f913;
	fma.rn.f32 	%f938, %f934, %f932, %f914;
	ld.shared.f32 	%f939, [%r18+136];
	fma.rn.f32 	%f940, %f939, %f926, %f916;
	fma.rn.f32 	%f941, %f939, %f928, %f917;
	fma.rn.f32 	%f942, %f939, %f930, %f918;
	fma.rn.f32 	%f943, %f939, %f932, %f919;
	ld.shared.f32 	%f944, [%r8+-116];
	fma.rn.f32 	%f945, %f944, %f926, %f921;
	fma.rn.f32 	%f946, %f944, %f928, %f922;
	fma.rn.f32 	%f947, %f944, %f930, %f923;
	fma.rn.f32 	%f948, %f944, %f932, %f924;
	ld.shared.f32 	%f949, [%r13+140];
	ld.shared.f32 	%f950, [%r12+8960];
	fma.rn.f32 	%f951, %f949, %f950, %f927;
	ld.shared.f32 	%f952, [%r14+8960];
	fma.rn.f32 	%f953, %f949, %f952, %f929;
	ld.shared.f32 	%f954, [%r15+8960];
	fma.rn.f32 	%f955, %f949, %f954, %f931;
	ld.shared.f32 	%f956, [%r16+8960];
	fma.rn.f32 	%f957, %f949, %f956, %f933;
	ld.shared.f32 	%f958, [%r17+140];
	fma.rn.f32 	%f959, %f958, %f950, %f935;
	fma.rn.f32 	%f960, %f958, %f952, %f936;
	fma.rn.f32 	%f961, %f958, %f954, %f937;
	fma.rn.f32 	%f962, %f958, %f956, %f938;
	ld.shared.f32 	%f963, [%r18+140];
	fma.rn.f32 	%f964, %f963, %f950, %f940;
	fma.rn.f32 	%f965, %f963, %f952, %f941;
	fma.rn.f32 	%f966, %f963, %f954, %f942;
	fma.rn.f32 	%f967, %f963, %f956, %f943;
	ld.shared.f32 	%f968, [%r8+-112];
	fma.rn.f32 	%f969, %f968, %f950, %f945;
	fma.rn.f32 	%f970, %f968, %f952, %f946;
	fma.rn.f32 	%f971, %f968, %f954, %f947;
	fma.rn.f32 	%f972, %f968, %f956, %f948;
	ld.shared.f32 	%f973, [%r13+144];
	ld.shared.f32 	%f974, [%r12+9216];
	fma.rn.f32 	%f975, %f973, %f974, %f951;
	ld.shared.f32 	%f976, [%r14+9216];
	fma.rn.f32 	%f977, %f973, %f976, %f953;
	ld.shared.f32 	%f978, [%r15+9216];
	fma.rn.f32 	%f979, %f973, %f978, %f955;
	ld.shared.f32 	%f980, [%r16+9216];
	fma.rn.f32 	%f981, %f973, %f980, %f957;
	ld.shared.f32 	%f982, [%r17+144];
	fma.rn.f32 	%f983, %f982, %f974, %f959;
	fma.rn.f32 	%f984, %f982, %f976, %f960;
	fma.rn.f32 	%f985, %f982, %f978, %f961;
	fma.rn.f32 	%f986, %f982, %f980, %f962;
	ld.shared.f32 	%f987, [%r18+144];
	fma.rn.f32 	%f988, %f987, %f974, %f964;
	fma.rn.f32 	%f989, %f987, %f976, %f965;
	fma.rn.f32 	%f990, %f987, %f978, %f966;
	fma.rn.f32 	%f991, %f987, %f980, %f967;
	ld.shared.f32 	%f992, [%r8+-108];
	fma.rn.f32 	%f993, %f992, %f974, %f969;
	fma.rn.f32 	%f994, %f992, %f976, %f970;
	fma.rn.f32 	%f995, %f992, %f978, %f971;
	fma.rn.f32 	%f996, %f992, %f980, %f972;
	ld.shared.f32 	%f997, [%r13+148];
	ld.shared.f32 	%f998, [%r12+9472];
	fma.rn.f32 	%f999, %f997, %f998, %f975;
	ld.shared.f32 	%f1000, [%r14+9472];
	fma.rn.f32 	%f1001, %f997, %f1000, %f977;
	ld.shared.f32 	%f1002, [%r15+9472];
	fma.rn.f32 	%f1003, %f997, %f1002, %f979;
	ld.shared.f32 	%f1004, [%r16+9472];
	fma.rn.f32 	%f1005, %f997, %f1004, %f981;
	ld.shared.f32 	%f1006, [%r17+148];
	fma.rn.f32 	%f1007, %f1006, %f998, %f983;
	fma.rn.f32 	%f1008, %f1006, %f1000, %f984;
	fma.rn.f32 	%f1009, %f1006, %f1002, %f985;
	fma.rn.f32 	%f1010, %f1006, %f1004, %f986;
	ld.shared.f32 	%f1011, [%r18+148];
	fma.rn.f32 	%f1012, %f1011, %f998, %f988;
	fma.rn.f32 	%f1013, %f1011, %f1000, %f989;
	fma.rn.f32 	%f1014, %f1011, %f1002, %f990;
	fma.rn.f32 	%f1015, %f1011, %f1004, %f991;
	ld.shared.f32 	%f1016, [%r8+-104];
	fma.rn.f32 	%f1017, %f1016, %f998, %f993;
	fma.rn.f32 	%f1018, %f1016, %f1000, %f994;
	fma.rn.f32 	%f1019, %f1016, %f1002, %f995;
	fma.rn.f32 	%f1020, %f1016, %f1004, %f996;
	ld.shared.f32 	%f1021, [%r13+152];
	ld.shared.f32 	%f1022, [%r12+9728];
	fma.rn.f32 	%f1023, %f1021, %f1022, %f999;
	ld.shared.f32 	%f1024, [%r14+9728];
	fma.rn.f32 	%f1025, %f1021, %f1024, %f1001;
	ld.shared.f32 	%f1026, [%r15+9728];
	fma.rn.f32 	%f1027, %f1021, %f1026, %f1003;
	ld.shared.f32 	%f1028, [%r16+9728];
	fma.rn.f32 	%f1029, %f1021, %f1028, %f1005;
	ld.shared.f32 	%f1030, [%r17+152];
	fma.rn.f32 	%f1031, %f1030, %f1022, %f1007;
	fma.rn.f32 	%f1032, %f1030, %f1024, %f1008;
	fma.rn.f32 	%f1033, %f1030, %f1026, %f1009;
	fma.rn.f32 	%f1034, %f1030, %f1028, %f1010;
	ld.shared.f32 	%f1035, [%r18+152];
	fma.rn.f32 	%f1036, %f1035, %f1022, %f1012;
	fma.rn.f32 	%f1037, %f1035, %f1024, %f1013;
	fma.rn.f32 	%f1038, %f1035, %f1026, %f1014;
	fma.rn.f32 	%f1039, %f1035, %f1028, %f1015;
	ld.shared.f32 	%f1040, [%r8+-100];
	fma.rn.f32 	%f1041, %f1040, %f1022, %f1017;
	fma.rn.f32 	%f1042, %f1040, %f1024, %f1018;
	fma.rn.f32 	%f1043, %f1040, %f1026, %f1019;
	fma.rn.f32 	%f1044, %f1040, %f1028, %f1020;
	ld.shared.f32 	%f1045, [%r13+156];
	ld.shared.f32 	%f1046, [%r12+9984];
	fma.rn.f32 	%f1047, %f1045, %f1046, %f1023;
	ld.shared.f32 	%f1048, [%r14+9984];
	fma.rn.f32 	%f1049, %f1045, %f1048, %f1025;
	ld.shared.f32 	%f1050, [%r15+9984];
	fma.rn.f32 	%f1051, %f1045, %f1050, %f1027;
	ld.shared.f32 	%f1052, [%r16+9984];
	fma.rn.f32 	%f1053, %f1045, %f1052, %f1029;
	ld.shared.f32 	%f1054, [%r17+156];
	fma.rn.f32 	%f1055, %f1054, %f1046, %f1031;
	fma.rn.f32 	%f1056, %f1054, %f1048, %f1032;
	fma.rn.f32 	%f1057, %f1054, %f1050, %f1033;
	fma.rn.f32 	%f1058, %f1054, %f1052, %f1034;
	ld.shared.f32 	%f1059, [%r18+156];
	fma.rn.f32 	%f1060, %f1059, %f1046, %f1036;
	fma.rn.f32 	%f1061, %f1059, %f1048, %f1037;
	fma.rn.f32 	%f1062, %f1059, %f1050, %f1038;
	fma.rn.f32 	%f1063, %f1059, %f1052, %f1039;
	ld.shared.f32 	%f1064, [%r8+-96];
	fma.rn.f32 	%f1065, %f1064, %f1046, %f1041;
	fma.rn.f32 	%f1066, %f1064, %f1048, %f1042;
	fma.rn.f32 	%f1067, %f1064, %f1050, %f1043;
	fma.rn.f32 	%f1068, %f1064, %f1052, %f1044;
	ld.shared.f32 	%f1069, [%r13+160];
	ld.shared.f32 	%f1070, [%r12+10240];
	fma.rn.f32 	%f1071, %f1069, %f1070, %f1047;
	ld.shared.f32 	%f1072, [%r14+10240];
	fma.rn.f32 	%f1073, %f1069, %f1072, %f1049;
	ld.shared.f32 	%f1074, [%r15+10240];
	fma.rn.f32 	%f1075, %f1069, %f1074, %f1051;
	ld.shared.f32 	%f1076, [%r16+10240];
	fma.rn.f32 	%f1077, %f1069, %f1076, %f1053;
	ld.shared.f32 	%f1078, [%r17+160];
	fma.rn.f32 	%f1079, %f1078, %f1070, %f1055;
	fma.rn.f32 	%f1080, %f1078, %f1072, %f1056;
	fma.rn.f32 	%f1081, %f1078, %f1074, %f1057;
	fma.rn.f32 	%f1082, %f1078, %f1076, %f1058;
	ld.shared.f32 	%f1083, [%r18+160];
	fma.rn.f32 	%f1084, %f1083, %f1070, %f1060;
	fma.rn.f32 	%f1085, %f1083, %f1072, %f1061;
	fma.rn.f32 	%f1086, %f1083, %f1074, %f1062;
	fma.rn.f32 	%f1087, %f1083, %f1076, %f1063;
	ld.shared.f32 	%f1088, [%r8+-92];
	fma.rn.f32 	%f1089, %f1088, %f1070, %f1065;
	fma.rn.f32 	%f1090, %f1088, %f1072, %f1066;
	fma.rn.f32 	%f1091, %f1088, %f1074, %f1067;
	fma.rn.f32 	%f1092, %f1088, %f1076, %f1068;
	ld.shared.f32 	%f1093, [%r13+164];
	ld.shared.f32 	%f1094, [%r12+10496];
	fma.rn.f32 	%f1095, %f1093, %f1094, %f1071;
	ld.shared.f32 	%f1096, [%r14+10496];
	fma.rn.f32 	%f1097, %f1093, %f1096, %f1073;
	ld.shared.f32 	%f1098, [%r15+10496];
	fma.rn.f32 	%f1099, %f1093, %f1098, %f1075;
	ld.shared.f32 	%f1100, [%r16+10496];
	fma.rn.f32 	%f1101, %f1093, %f1100, %f1077;
	ld.shared.f32 	%f1102, [%r17+164];
	fma.rn.f32 	%f1103, %f1102, %f1094, %f1079;
	fma.rn.f32 	%f1104, %f1102, %f1096, %f1080;
	fma.rn.f32 	%f1105, %f1102, %f1098, %f1081;
	fma.rn.f32 	%f1106, %f1102, %f1100, %f1082;
	ld.shared.f32 	%f1107, [%r18+164];
	fma.rn.f32 	%f1108, %f1107, %f1094, %f1084;
	fma.rn.f32 	%f1109, %f1107, %f1096, %f1085;
	fma.rn.f32 	%f1110, %f1107, %f1098, %f1086;
	fma.rn.f32 	%f1111, %f1107, %f1100, %f1087;
	ld.shared.f32 	%f1112, [%r8+-88];
	fma.rn.f32 	%f1113, %f1112, %f1094, %f1089;
	fma.rn.f32 	%f1114, %f1112, %f1096, %f1090;
	fma.rn.f32 	%f1115, %f1112, %f1098, %f1091;
	fma.rn.f32 	%f1116, %f1112, %f1100, %f1092;
	ld.shared.f32 	%f1117, [%r13+168];
	ld.shared.f32 	%f1118, [%r12+10752];
	fma.rn.f32 	%f1119, %f1117, %f1118, %f1095;
	ld.shared.f32 	%f1120, [%r14+10752];
	fma.rn.f32 	%f1121, %f1117, %f1120, %f1097;
	ld.shared.f32 	%f1122, [%r15+10752];
	fma.rn.f32 	%f1123, %f1117, %f1122, %f1099;
	ld.shared.f32 	%f1124, [%r16+10752];
	fma.rn.f32 	%f1125, %f1117, %f1124, %f1101;
	ld.shared.f32 	%f1126, [%r17+168];
	fma.rn.f32 	%f1127, %f1126, %f1118, %f1103;
	fma.rn.f32 	%f1128, %f1126, %f1120, %f1104;
	fma.rn.f32 	%f1129, %f1126, %f1122, %f1105;
	fma.rn.f32 	%f1130, %f1126, %f1124, %f1106;
	ld.shared.f32 	%f1131, [%r18+168];
	fma.rn.f32 	%f1132, %f1131, %f1118, %f1108;
	fma.rn.f32 	%f1133, %f1131, %f1120, %f1109;
	fma.rn.f32 	%f1134, %f1131, %f1122, %f1110;
	fma.rn.f32 	%f1135, %f1131, %f1124, %f1111;
	ld.shared.f32 	%f1136, [%r8+-84];
	fma.rn.f32 	%f1137, %f1136, %f1118, %f1113;
	fma.rn.f32 	%f1138, %f1136, %f1120, %f1114;
	fma.rn.f32 	%f1139, %f1136, %f1122, %f1115;
	fma.rn.f32 	%f1140, %f1136, %f1124, %f1116;
	ld.shared.f32 	%f1141, [%r13+172];
	ld.shared.f32 	%f1142, [%r12+11008];
	fma.rn.f32 	%f1143, %f1141, %f1142, %f1119;
	ld.shared.f32 	%f1144, [%r14+11008];
	fma.rn.f32 	%f1145, %f1141, %f1144, %f1121;
	ld.shared.f32 	%f1146, [%r15+11008];
	fma.rn.f32 	%f1147, %f1141, %f1146, %f1123;
	ld.shared.f32 	%f1148, [%r16+11008];
	fma.rn.f32 	%f1149, %f1141, %f1148, %f1125;
	ld.shared.f32 	%f1150, [%r17+172];
	fma.rn.f32 	%f1151, %f1150, %f1142, %f1127;
	fma.rn.f32 	%f1152, %f1150, %f1144, %f1128;
	fma.rn.f32 	%f1153, %f1150, %f1146, %f1129;
	fma.rn.f32 	%f1154, %f1150, %f1148, %f1130;
	ld.shared.f32 	%f1155, [%r18+172];
	fma.rn.f32 	%f1156, %f1155, %f1142, %f1132;
	fma.rn.f32 	%f1157, %f1155, %f1144, %f1133;
	fma.rn.f32 	%f1158, %f1155, %f1146, %f1134;
	fma.rn.f32 	%f1159, %f1155, %f1148, %f1135;
	ld.shared.f32 	%f1160, [%r8+-80];
	fma.rn.f32 	%f1161, %f1160, %f1142, %f1137;
	fma.rn.f32 	%f1162, %f1160, %f1144, %f1138;
	fma.rn.f32 	%f1163, %f1160, %f1146, %f1139;
	fma.rn.f32 	%f1164, %f1160, %f1148, %f1140;
	ld.shared.f32 	%f1165, [%r13+176];
	ld.shared.f32 	%f1166, [%r12+11264];
	fma.rn.f32 	%f1167, %f1165, %f1166, %f1143;
	ld.shared.f32 	%f1168, [%r14+11264];
	fma.rn.f32 	%f1169, %f1165, %f1168, %f1145;
	ld.shared.f32 	%f1170, [%r15+11264];
	fma.rn.f32 	%f1171, %f1165, %f1170, %f1147;
	ld.shared.f32 	%f1172, [%r16+11264];
	fma.rn.f32 	%f1173, %f1165, %f1172, %f1149;
	ld.shared.f32 	%f1174, [%r17+176];
	fma.rn.f32 	%f1175, %f1174, %f1166, %f1151;
	fma.rn.f32 	%f1176, %f1174, %f1168, %f1152;
	fma.rn.f32 	%f1177, %f1174, %f1170, %f1153;
	fma.rn.f32 	%f1178, %f1174, %f1172, %f1154;
	ld.shared.f32 	%f1179, [%r18+176];
	fma.rn.f32 	%f1180, %f1179, %f1166, %f1156;
	fma.rn.f32 	%f1181, %f1179, %f1168, %f1157;
	fma.rn.f32 	%f1182, %f1179, %f1170, %f1158;
	fma.rn.f32 	%f1183, %f1179, %f1172, %f1159;
	ld.shared.f32 	%f1184, [%r8+-76];
	fma.rn.f32 	%f1185, %f1184, %f1166, %f1161;
	fma.rn.f32 	%f1186, %f1184, %f1168, %f1162;
	fma.rn.f32 	%f1187, %f1184, %f1170, %f1163;
	fma.rn.f32 	%f1188, %f1184, %f1172, %f1164;
	ld.shared.f32 	%f1189, [%r13+180];
	ld.shared.f32 	%f1190, [%r12+11520];
	fma.rn.f32 	%f1191, %f1189, %f1190, %f1167;
	ld.shared.f32 	%f1192, [%r14+11520];
	fma.rn.f32 	%f1193, %f1189, %f1192, %f1169;
	ld.shared.f32 	%f1194, [%r15+11520];
	fma.rn.f32 	%f1195, %f1189, %f1194, %f1171;
	ld.shared.f32 	%f1196, [%r16+11520];
	fma.rn.f32 	%f1197, %f1189, %f1196, %f1173;
	ld.shared.f32 	%f1198, [%r17+180];
	fma.rn.f32 	%f1199, %f1198, %f1190, %f1175;
	fma.rn.f32 	%f1200, %f1198, %f1192, %f1176;
	fma.rn.f32 	%f1201, %f1198, %f1194, %f1177;
	fma.rn.f32 	%f1202, %f1198, %f1196, %f1178;
	ld.shared.f32 	%f1203, [%r18+180];
	fma.rn.f32 	%f1204, %f1203, %f1190, %f1180;
	fma.rn.f32 	%f1205, %f1203, %f1192, %f1181;
	fma.rn.f32 	%f1206, %f1203, %f1194, %f1182;
	fma.rn.f32 	%f1207, %f1203, %f1196, %f1183;
	ld.shared.f32 	%f1208, [%r8+-72];
	fma.rn.f32 	%f1209, %f1208, %f1190, %f1185;
	fma.rn.f32 	%f1210, %f1208, %f1192, %f1186;
	fma.rn.f32 	%f1211, %f1208, %f1194, %f1187;
	fma.rn.f32 	%f1212, %f1208, %f1196, %f1188;
	ld.shared.f32 	%f1213, [%r13+184];
	ld.shared.f32 	%f1214, [%r12+11776];
	fma.rn.f32 	%f1215, %f1213, %f1214, %f1191;
	ld.shared.f32 	%f1216, [%r14+11776];
	fma.rn.f32 	%f1217, %f1213, %f1216, %f1193;
	ld.shared.f32 	%f1218, [%r15+11776];
	fma.rn.f32 	%f1219, %f1213, %f1218, %f1195;
	ld.shared.f32 	%f1220, [%r16+11776];
	fma.rn.f32 	%f1221, %f1213, %f1220, %f1197;
	ld.shared.f32 	%f1222, [%r17+184];
	fma.rn.f32 	%f1223, %f1222, %f1214, %f1199;
	fma.rn.f32 	%f1224, %f1222, %f1216, %f1200;
	fma.rn.f32 	%f1225, %f1222, %f1218, %f1201;
	fma.rn.f32 	%f1226, %f1222, %f1220, %f1202;
	ld.shared.f32 	%f1227, [%r18+184];
	fma.rn.f32 	%f1228, %f1227, %f1214, %f1204;
	fma.rn.f32 	%f1229, %f1227, %f1216, %f1205;
	fma.rn.f32 	%f1230, %f1227, %f1218, %f1206;
	fma.rn.f32 	%f1231, %f1227, %f1220, %f1207;
	ld.shared.f32 	%f1232, [%r8+-68];
	fma.rn.f32 	%f1233, %f1232, %f1214, %f1209;
	fma.rn.f32 	%f1234, %f1232, %f1216, %f1210;
	fma.rn.f32 	%f1235, %f1232, %f1218, %f1211;
	fma.rn.f32 	%f1236, %f1232, %f1220, %f1212;
	ld.shared.f32 	%f1237, [%r13+188];
	ld.shared.f32 	%f1238, [%r12+12032];
	fma.rn.f32 	%f1239, %f1237, %f1238, %f1215;
	ld.shared.f32 	%f1240, [%r14+12032];
	fma.rn.f32 	%f1241, %f1237, %f1240, %f1217;
	ld.shared.f32 	%f1242, [%r15+12032];
	fma.rn.f32 	%f1243, %f1237, %f1242, %f1219;
	ld.shared.f32 	%f1244, [%r16+12032];
	fma.rn.f32 	%f1245, %f1237, %f1244, %f1221;
	ld.shared.f32 	%f1246, [%r17+188];
	fma.rn.f32 	%f1247, %f1246, %f1238, %f1223;
	fma.rn.f32 	%f1248, %f1246, %f1240, %f1224;
	fma.rn.f32 	%f1249, %f1246, %f1242, %f1225;
	fma.rn.f32 	%f1250, %f1246, %f1244, %f1226;
	ld.shared.f32 	%f1251, [%r18+188];
	fma.rn.f32 	%f1252, %f1251, %f1238, %f1228;
	fma.rn.f32 	%f1253, %f1251, %f1240, %f1229;
	fma.rn.f32 	%f1254, %f1251, %f1242, %f1230;
	fma.rn.f32 	%f1255, %f1251, %f1244, %f1231;
	ld.shared.f32 	%f1256, [%r8+-64];
	fma.rn.f32 	%f1257, %f1256, %f1238, %f1233;
	fma.rn.f32 	%f1258, %f1256, %f1240, %f1234;
	fma.rn.f32 	%f1259, %f1256, %f1242, %f1235;
	fma.rn.f32 	%f1260, %f1256, %f1244, %f1236;
	ld.shared.f32 	%f1261, [%r13+192];
	ld.shared.f32 	%f1262, [%r12+12288];
	fma.rn.f32 	%f1263, %f1261, %f1262, %f1239;
	ld.shared.f32 	%f1264, [%r14+12288];
	fma.rn.f32 	%f1265, %f1261, %f1264, %f1241;
	ld.shared.f32 	%f1266, [%r15+12288];
	fma.rn.f32 	%f1267, %f1261, %f1266, %f1243;
	ld.shared.f32 	%f1268, [%r16+12288];
	fma.rn.f32 	%f1269, %f1261, %f1268, %f1245;
	ld.shared.f32 	%f1270, [%r17+192];
	fma.rn.f32 	%f1271, %f1270, %f1262, %f1247;
	fma.rn.f32 	%f1272, %f1270, %f1264, %f1248;
	fma.rn.f32 	%f1273, %f1270, %f1266, %f1249;
	fma.rn.f32 	%f1274, %f1270, %f1268, %f1250;
	ld.shared.f32 	%f1275, [%r18+192];
	fma.rn.f32 	%f1276, %f1275, %f1262, %f1252;
	fma.rn.f32 	%f1277, %f1275, %f1264, %f1253;
	fma.rn.f32 	%f1278, %f1275, %f1266, %f1254;
	fma.rn.f32 	%f1279, %f1275, %f1268, %f1255;
	ld.shared.f32 	%f1280, [%r8+-60];
	fma.rn.f32 	%f1281, %f1280, %f1262, %f1257;
	fma.rn.f32 	%f1282, %f1280, %f1264, %f1258;
	fma.rn.f32 	%f1283, %f1280, %f1266, %f1259;
	fma.rn.f32 	%f1284, %f1280, %f1268, %f1260;
	ld.shared.f32 	%f1285, [%r13+196];
	ld.shared.f32 	%f1286, [%r12+12544];
	fma.rn.f32 	%f1287, %f1285, %f1286, %f1263;
	ld.shared.f32 	%f1288, [%r14+12544];
	fma.rn.f32 	%f1289, %f1285, %f1288, %f1265;
	ld.shared.f32 	%f1290, [%r15+12544];
	fma.rn.f32 	%f1291, %f1285, %f1290, %f1267;
	ld.shared.f32 	%f1292, [%r16+12544];
	fma.rn.f32 	%f1293, %f1285, %f1292, %f1269;
	ld.shared.f32 	%f1294, [%r17+196];
	fma.rn.f32 	%f1295, %f1294, %f1286, %f1271;
	fma.rn.f32 	%f1296, %f1294, %f1288, %f1272;
	fma.rn.f32 	%f1297, %f1294, %f1290, %f1273;
	fma.rn.f32 	%f1298, %f1294, %f1292, %f1274;
	ld.shared.f32 	%f1299, [%r18+196];
	fma.rn.f32 	%f1300, %f1299, %f1286, %f1276;
	fma.rn.f32 	%f1301, %f1299, %f1288, %f1277;
	fma.rn.f32 	%f1302, %f1299, %f1290, %f1278;
	fma.rn.f32 	%f1303, %f1299, %f1292, %f1279;
	ld.shared.f32 	%f1304, [%r8+-56];
	fma.rn.f32 	%f1305, %f1304, %f1286, %f1281;
	fma.rn.f32 	%f1306, %f1304, %f1288, %f1282;
	fma.rn.f32 	%f1307, %f1304, %f1290, %f1283;
	fma.rn.f32 	%f1308, %f1304, %f1292, %f1284;
	ld.shared.f32 	%f1309, [%r13+200];
	ld.shared.f32 	%f1310, [%r12+12800];
	fma.rn.f32 	%f1311, %f1309, %f1310, %f1287;
	ld.shared.f32 	%f1312, [%r14+12800];
	fma.rn.f32 	%f1313, %f1309, %f1312, %f1289;
	ld.shared.f32 	%f1314, [%r15+12800];
	fma.rn.f32 	%f1315, %f1309, %f1314, %f1291;
	ld.shared.f32 	%f1316, [%r16+12800];
	fma.rn.f32 	%f1317, %f1309, %f1316, %f1293;
	ld.shared.f32 	%f1318, [%r17+200];
	fma.rn.f32 	%f1319, %f1318, %f1310, %f1295;
	fma.rn.f32 	%f1320, %f1318, %f1312, %f1296;
	fma.rn.f32 	%f1321, %f1318, %f1314, %f1297;
	fma.rn.f32 	%f1322, %f1318, %f1316, %f1298;
	ld.shared.f32 	%f1323, [%r18+200];
	fma.rn.f32 	%f1324, %f1323, %f1310, %f1300;
	fma.rn.f32 	%f1325, %f1323, %f1312, %f1301;
	fma.rn.f32 	%f1326, %f1323, %f1314, %f1302;
	fma.rn.f32 	%f1327, %f1323, %f1316, %f1303;
	ld.shared.f32 	%f1328, [%r8+-52];
	fma.rn.f32 	%f1329, %f1328, %f1310, %f1305;
	fma.rn.f32 	%f1330, %f1328, %f1312, %f1306;
	fma.rn.f32 	%f1331, %f1328, %f1314, %f1307;
	fma.rn.f32 	%f1332, %f1328, %f1316, %f1308;
	ld.shared.f32 	%f1333, [%r13+204];
	ld.shared.f32 	%f1334, [%r12+13056];
	fma.rn.f32 	%f1335, %f1333, %f1334, %f1311;
	ld.shared.f32 	%f1336, [%r14+13056];
	fma.rn.f32 	%f1337, %f1333, %f1336, %f1313;
	ld.shared.f32 	%f1338, [%r15+13056];
	fma.rn.f32 	%f1339, %f1333, %f1338, %f1315;
	ld.shared.f32 	%f1340, [%r16+13056];
	fma.rn.f32 	%f1341, %f1333, %f1340, %f1317;
	ld.shared.f32 	%f1342, [%r17+204];
	fma.rn.f32 	%f1343, %f1342, %f1334, %f1319;
	fma.rn.f32 	%f1344, %f1342, %f1336, %f1320;
	fma.rn.f32 	%f1345, %f1342, %f1338, %f1321;
	fma.rn.f32 	%f1346, %f1342, %f1340, %f1322;
	ld.shared.f32 	%f1347, [%r18+204];
	fma.rn.f32 	%f1348, %f1347, %f1334, %f1324;
	fma.rn.f32 	%f1349, %f1347, %f1336, %f1325;
	fma.rn.f32 	%f1350, %f1347, %f1338, %f1326;
	fma.rn.f32 	%f1351, %f1347, %f1340, %f1327;
	ld.shared.f32 	%f1352, [%r8+-48];
	fma.rn.f32 	%f1353, %f1352, %f1334, %f1329;
	fma.rn.f32 	%f1354, %f1352, %f1336, %f1330;
	fma.rn.f32 	%f1355, %f1352, %f1338, %f1331;
	fma.rn.f32 	%f1356, %f1352, %f1340, %f1332;
	ld.shared.f32 	%f1357, [%r13+208];
	ld.shared.f32 	%f1358, [%r12+13312];
	fma.rn.f32 	%f1359, %f1357, %f1358, %f1335;
	ld.shared.f32 	%f1360, [%r14+13312];
	fma.rn.f32 	%f1361, %f1357, %f1360, %f1337;
	ld.shared.f32 	%f1362, [%r15+13312];
	fma.rn.f32 	%f1363, %f1357, %f1362, %f1339;
	ld.shared.f32 	%f1364, [%r16+13312];
	fma.rn.f32 	%f1365, %f1357, %f1364, %f1341;
	ld.shared.f32 	%f1366, [%r17+208];
	fma.rn.f32 	%f1367, %f1366, %f1358, %f1343;
	fma.rn.f32 	%f1368, %f1366, %f1360, %f1344;
	fma.rn.f32 	%f1369, %f1366, %f1362, %f1345;
	fma.rn.f32 	%f1370, %f1366, %f1364, %f1346;
	ld.shared.f32 	%f1371, [%r18+208];
	fma.rn.f32 	%f1372, %f1371, %f1358, %f1348;
	fma.rn.f32 	%f1373, %f1371, %f1360, %f1349;
	fma.rn.f32 	%f1374, %f1371, %f1362, %f1350;
	fma.rn.f32 	%f1375, %f1371, %f1364, %f1351;
	ld.shared.f32 	%f1376, [%r8+-44];
	fma.rn.f32 	%f1377, %f1376, %f1358, %f1353;
	fma.rn.f32 	%f1378, %f1376, %f1360, %f1354;
	fma.rn.f32 	%f1379, %f1376, %f1362, %f1355;
	fma.rn.f32 	%f1380, %f1376, %f1364, %f1356;
	ld.shared.f32 	%f1381, [%r13+212];
	ld.shared.f32 	%f1382, [%r12+13568];
	fma.rn.f32 	%f1383, %f1381, %f1382, %f1359;
	ld.shared.f32 	%f1384, [%r14+13568];
	fma.rn.f32 	%f1385, %f1381, %f1384, %f1361;
	ld.shared.f32 	%f1386, [%r15+13568];
	fma.rn.f32 	%f1387, %f1381, %f1386, %f1363;
	ld.shared.f32 	%f1388, [%r16+13568];
	fma.rn.f32 	%f1389, %f1381, %f1388, %f1365;
	ld.shared.f32 	%f1390, [%r17+212];
	fma.rn.f32 	%f1391, %f1390, %f1382, %f1367;
	fma.rn.f32 	%f1392, %f1390, %f1384, %f1368;
	fma.rn.f32 	%f1393, %f1390, %f1386, %f1369;
	fma.rn.f32 	%f1394, %f1390, %f1388, %f1370;
	ld.shared.f32 	%f1395, [%r18+212];
	fma.rn.f32 	%f1396, %f1395, %f1382, %f1372;
	fma.rn.f32 	%f1397, %f1395, %f1384, %f1373;
	fma.rn.f32 	%f1398, %f1395, %f1386, %f1374;
	fma.rn.f32 	%f1399, %f1395, %f1388, %f1375;
	ld.shared.f32 	%f1400, [%r8+-40];
	fma.rn.f32 	%f1401, %f1400, %f1382, %f1377;
	fma.rn.f32 	%f1402, %f1400, %f1384, %f1378;
	fma.rn.f32 	%f1403, %f1400, %f1386, %f1379;
	fma.rn.f32 	%f1404, %f1400, %f1388, %f1380;
	ld.shared.f32 	%f1405, [%r13+216];
	ld.shared.f32 	%f1406, [%r12+13824];
	fma.rn.f32 	%f1407, %f1405, %f1406, %f1383;
	ld.shared.f32 	%f1408, [%r14+13824];
	fma.rn.f32 	%f1409, %f1405, %f1408, %f1385;
	ld.shared.f32 	%f1410, [%r15+13824];
	fma.rn.f32 	%f1411, %f1405, %f1410, %f1387;
	ld.shared.f32 	%f1412, [%r16+13824];
	fma.rn.f32 	%f1413, %f1405, %f1412, %f1389;
	ld.shared.f32 	%f1414, [%r17+216];
	fma.rn.f32 	%f1415, %f1414, %f1406, %f1391;
	fma.rn.f32 	%f1416, %f1414, %f1408, %f1392;
	fma.rn.f32 	%f1417, %f1414, %f1410, %f1393;
	fma.rn.f32 	%f1418, %f1414, %f1412, %f1394;
	ld.shared.f32 	%f1419, [%r18+216];
	fma.rn.f32 	%f1420, %f1419, %f1406, %f1396;
	fma.rn.f32 	%f1421, %f1419, %f1408, %f1397;
	fma.rn.f32 	%f1422, %f1419, %f1410, %f1398;
	fma.rn.f32 	%f1423, %f1419, %f1412, %f1399;
	ld.shared.f32 	%f1424, [%r8+-36];
	fma.rn.f32 	%f1425, %f1424, %f1406, %f1401;
	fma.rn.f32 	%f1426, %f1424, %f1408, %f1402;
	fma.rn.f32 	%f1427, %f1424, %f1410, %f1403;
	fma.rn.f32 	%f1428, %f1424, %f1412, %f1404;
	ld.shared.f32 	%f1429, [%r13+220];
	ld.shared.f32 	%f1430, [%r12+14080];
	fma.rn.f32 	%f1431, %f1429, %f1430, %f1407;
	ld.shared.f32 	%f1432, [%r14+14080];
	fma.rn.f32 	%f1433, %f1429, %f1432, %f1409;
	ld.shared.f32 	%f1434, [%r15+14080];
	fma.rn.f32 	%f1435, %f1429, %f1434, %f1411;
	ld.shared.f32 	%f1436, [%r16+14080];
	fma.rn.f32 	%f1437, %f1429, %f1436, %f1413;
	ld.shared.f32 	%f1438, [%r17+220];
	fma.rn.f32 	%f1439, %f1438, %f1430, %f1415;
	fma.rn.f32 	%f1440, %f1438, %f1432, %f1416;
	fma.rn.f32 	%f1441, %f1438, %f1434, %f1417;
	fma.rn.f32 	%f1442, %f1438, %f1436, %f1418;
	ld.shared.f32 	%f1443, [%r18+220];
	fma.rn.f32 	%f1444, %f1443, %f1430, %f1420;
	fma.rn.f32 	%f1445, %f1443, %f1432, %f1421;
	fma.rn.f32 	%f1446, %f1443, %f1434, %f1422;
	fma.rn.f32 	%f1447, %f1443, %f1436, %f1423;
	ld.shared.f32 	%f1448, [%r8+-32];
	fma.rn.f32 	%f1449, %f1448, %f1430, %f1425;
	fma.rn.f32 	%f1450, %f1448, %f1432, %f1426;
	fma.rn.f32 	%f1451, %f1448, %f1434, %f1427;
	fma.rn.f32 	%f1452, %f1448, %f1436, %f1428;
	ld.shared.f32 	%f1453, [%r13+224];
	ld.shared.f32 	%f1454, [%r12+14336];
	fma.rn.f32 	%f1455, %f1453, %f1454, %f1431;
	ld.shared.f32 	%f1456, [%r14+14336];
	fma.rn.f32 	%f1457, %f1453, %f1456, %f1433;
	ld.shared.f32 	%f1458, [%r15+14336];
	fma.rn.f32 	%f1459, %f1453, %f1458, %f1435;
	ld.shared.f32 	%f1460, [%r16+14336];
	fma.rn.f32 	%f1461, %f1453, %f1460, %f1437;
	ld.shared.f32 	%f1462, [%r17+224];
	fma.rn.f32 	%f1463, %f1462, %f1454, %f1439;
	fma.rn.f32 	%f1464, %f1462, %f1456, %f1440;
	fma.rn.f32 	%f1465, %f1462, %f1458, %f1441;
	fma.rn.f32 	%f1466, %f1462, %f1460, %f1442;
	ld.shared.f32 	%f1467, [%r18+224];
	fma.rn.f32 	%f1468, %f1467, %f1454, %f1444;
	fma.rn.f32 	%f1469, %f1467, %f1456, %f1445;
	fma.rn.f32 	%f1470, %f1467, %f1458, %f1446;
	fma.rn.f32 	%f1471, %f1467, %f1460, %f1447;
	ld.shared.f32 	%f1472, [%r8+-28];
	fma.rn.f32 	%f1473, %f1472, %f1454, %f1449;
	fma.rn.f32 	%f1474, %f1472, %f1456, %f1450;
	fma.rn.f32 	%f1475, %f1472, %f1458, %f1451;
	fma.rn.f32 	%f1476, %f1472, %f1460, %f1452;
	ld.shared.f32 	%f1477, [%r13+228];
	ld.shared.f32 	%f1478, [%r12+14592];
	fma.rn.f32 	%f1479, %f1477, %f1478, %f1455;
	ld.shared.f32 	%f1480, [%r14+14592];
	fma.rn.f32 	%f1481, %f1477, %f1480, %f1457;
	ld.shared.f32 	%f1482, [%r15+14592];
	fma.rn.f32 	%f1483, %f1477, %f1482, %f1459;
	ld.shared.f32 	%f1484, [%r16+14592];
	fma.rn.f32 	%f1485, %f1477, %f1484, %f1461;
	ld.shared.f32 	%f1486, [%r17+228];
	fma.rn.f32 	%f1487, %f1486, %f1478, %f1463;
	fma.rn.f32 	%f1488, %f1486, %f1480, %f1464;
	fma.rn.f32 	%f1489, %f1486, %f1482, %f1465;
	fma.rn.f32 	%f1490, %f1486, %f1484, %f1466;
	ld.shared.f32 	%f1491, [%r18+228];
	fma.rn.f32 	%f1492, %f1491, %f1478, %f1468;
	fma.rn.f32 	%f1493, %f1491, %f1480, %f1469;
	fma.rn.f32 	%f1494, %f1491, %f1482, %f1470;
	fma.rn.f32 	%f1495, %f1491, %f1484, %f1471;
	ld.shared.f32 	%f1496, [%r8+-24];
	fma.rn.f32 	%f1497, %f1496, %f1478, %f1473;
	fma.rn.f32 	%f1498, %f1496, %f1480, %f1474;
	fma.rn.f32 	%f1499, %f1496, %f1482, %f1475;
	fma.rn.f32 	%f1500, %f1496, %f1484, %f1476;
	ld.shared.f32 	%f1501, [%r13+232];
	ld.shared.f32 	%f1502, [%r12+14848];
	fma.rn.f32 	%f1503, %f1501, %f1502, %f1479;
	ld.shared.f32 	%f1504, [%r14+14848];
	fma.rn.f32 	%f1505, %f1501, %f1504, %f1481;
	ld.shared.f32 	%f1506, [%r15+14848];
	fma.rn.f32 	%f1507, %f1501, %f1506, %f1483;
	ld.shared.f32 	%f1508, [%r16+14848];
	fma.rn.f32 	%f1509, %f1501, %f1508, %f1485;
	ld.shared.f32 	%f1510, [%r17+232];
	fma.rn.f32 	%f1511, %f1510, %f1502, %f1487;
	fma.rn.f32 	%f1512, %f1510, %f1504, %f1488;
	fma.rn.f32 	%f1513, %f1510, %f1506, %f1489;
	fma.rn.f32 	%f1514, %f1510, %f1508, %f1490;
	ld.shared.f32 	%f1515, [%r18+232];
	fma.rn.f32 	%f1516, %f1515, %f1502, %f1492;
	fma.rn.f32 	%f1517, %f1515, %f1504, %f1493;
	fma.rn.f32 	%f1518, %f1515, %f1506, %f1494;
	fma.rn.f32 	%f1519, %f1515, %f1508, %f1495;
	ld.shared.f32 	%f1520, [%r8+-20];
	fma.rn.f32 	%f1521, %f1520, %f1502, %f1497;
	fma.rn.f32 	%f1522, %f1520, %f1504, %f1498;
	fma.rn.f32 	%f1523, %f1520, %f1506, %f1499;
	fma.rn.f32 	%f1524, %f1520, %f1508, %f1500;
	ld.shared.f32 	%f1525, [%r13+236];
	ld.shared.f32 	%f1526, [%r12+15104];
	fma.rn.f32 	%f1527, %f1525, %f1526, %f1503;
	ld.shared.f32 	%f1528, [%r14+15104];
	fma.rn.f32 	%f1529, %f1525, %f1528, %f1505;
	ld.shared.f32 	%f1530, [%r15+15104];
	fma.rn.f32 	%f1531, %f1525, %f1530, %f1507;
	ld.shared.f32 	%f1532, [%r16+15104];
	fma.rn.f32 	%f1533, %f1525, %f1532, %f1509;
	ld.shared.f32 	%f1534, [%r17+236];
	fma.rn.f32 	%f1535, %f1534, %f1526, %f1511;
	fma.rn.f32 	%f1536, %f1534, %f1528, %f1512;
	fma.rn.f32 	%f1537, %f1534, %f1530, %f1513;
	fma.rn.f32 	%f1538, %f1534, %f1532, %f1514;
	ld.shared.f32 	%f1539, [%r18+236];
	fma.rn.f32 	%f1540, %f1539, %f1526, %f1516;
	fma.rn.f32 	%f1541, %f1539, %f1528, %f1517;
	fma.rn.f32 	%f1542, %f1539, %f1530, %f1518;
	fma.rn.f32 	%f1543, %f1539, %f1532, %f1519;
	ld.shared.f32 	%f1544, [%r8+-16];
	fma.rn.f32 	%f1545, %f1544, %f1526, %f1521;
	fma.rn.f32 	%f1546, %f1544, %f1528, %f1522;
	fma.rn.f32 	%f1547, %f1544, %f1530, %f1523;
	fma.rn.f32 	%f1548, %f1544, %f1532, %f1524;
	ld.shared.f32 	%f1549, [%r13+240];
	ld.shared.f32 	%f1550, [%r12+15360];
	fma.rn.f32 	%f1551, %f1549, %f1550, %f1527;
	ld.shared.f32 	%f1552, [%r14+15360];
	fma.rn.f32 	%f1553, %f1549, %f1552, %f1529;
	ld.shared.f32 	%f1554, [%r15+15360];
	fma.rn.f32 	%f1555, %f1549, %f1554, %f1531;
	ld.shared.f32 	%f1556, [%r16+15360];
	fma.rn.f32 	%f1557, %f1549, %f1556, %f1533;
	ld.shared.f32 	%f1558, [%r17+240];
	fma.rn.f32 	%f1559, %f1558, %f1550, %f1535;
	fma.rn.f32 	%f1560, %f1558, %f1552, %f1536;
	fma.rn.f32 	%f1561, %f1558, %f1554, %f1537;
	fma.rn.f32 	%f1562, %f1558, %f1556, %f1538;
	ld.shared.f32 	%f1563, [%r18+240];
	fma.rn.f32 	%f1564, %f1563, %f1550, %f1540;
	fma.rn.f32 	%f1565, %f1563, %f1552, %f1541;
	fma.rn.f32 	%f1566, %f1563, %f1554, %f1542;
	fma.rn.f32 	%f1567, %f1563, %f1556, %f1543;
	ld.shared.f32 	%f1568, [%r8+-12];
	fma.rn.f32 	%f1569, %f1568, %f1550, %f1545;
	fma.rn.f32 	%f1570, %f1568, %f1552, %f1546;
	fma.rn.f32 	%f1571, %f1568, %f1554, %f1547;
	fma.rn.f32 	%f1572, %f1568, %f1556, %f1548;
	ld.shared.f32 	%f1573, [%r13+244];
	ld.shared.f32 	%f1574, [%r12+15616];
	fma.rn.f32 	%f1575, %f1573, %f1574, %f1551;
	ld.shared.f32 	%f1576, [%r14+15616];
	fma.rn.f32 	%f1577, %f1573, %f1576, %f1553;
	ld.shared.f32 	%f1578, [%r15+15616];
	fma.rn.f32 	%f1579, %f1573, %f1578, %f1555;
	ld.shared.f32 	%f1580, [%r16+15616];
	fma.rn.f32 	%f1581, %f1573, %f1580, %f1557;
	ld.shared.f32 	%f1582, [%r17+244];
	fma.rn.f32 	%f1583, %f1582, %f1574, %f1559;
	fma.rn.f32 	%f1584, %f1582, %f1576, %f1560;
	fma.rn.f32 	%f1585, %f1582, %f1578, %f1561;
	fma.rn.f32 	%f1586, %f1582, %f1580, %f1562;
	ld.shared.f32 	%f1587, [%r18+244];
	fma.rn.f32 	%f1588, %f1587, %f1574, %f1564;
	fma.rn.f32 	%f1589, %f1587, %f1576, %f1565;
	fma.rn.f32 	%f1590, %f1587, %f1578, %f1566;
	fma.rn.f32 	%f1591, %f1587, %f1580, %f1567;
	ld.shared.f32 	%f1592, [%r8+-8];
	fma.rn.f32 	%f1593, %f1592, %f1574, %f1569;
	fma.rn.f32 	%f1594, %f1592, %f1576, %f1570;
	fma.rn.f32 	%f1595, %f1592, %f1578, %f1571;
	fma.rn.f32 	%f1596, %f1592, %f1580, %f1572;
	ld.shared.f32 	%f1597, [%r13+248];
	ld.shared.f32 	%f1598, [%r12+15872];
	fma.rn.f32 	%f1599, %f1597, %f1598, %f1575;
	ld.shared.f32 	%f1600, [%r14+15872];
	fma.rn.f32 	%f1601, %f1597, %f1600, %f1577;
	ld.shared.f32 	%f1602, [%r15+15872];
	fma.rn.f32 	%f1603, %f1597, %f1602, %f1579;
	ld.shared.f32 	%f1604, [%r16+15872];
	fma.rn.f32 	%f1605, %f1597, %f1604, %f1581;
	ld.shared.f32 	%f1606, [%r17+248];
	fma.rn.f32 	%f1607, %f1606, %f1598, %f1583;
	fma.rn.f32 	%f1608, %f1606, %f1600, %f1584;
	fma.rn.f32 	%f1609, %f1606, %f1602, %f1585;
	fma.rn.f32 	%f1610, %f1606, %f1604, %f1586;
	ld.shared.f32 	%f1611, [%r18+248];
	fma.rn.f32 	%f1612, %f1611, %f1598, %f1588;
	fma.rn.f32 	%f1613, %f1611, %f1600, %f1589;
	fma.rn.f32 	%f1614, %f1611, %f1602, %f1590;
	fma.rn.f32 	%f1615, %f1611, %f1604, %f1591;
	ld.shared.f32 	%f1616, [%r8+-4];
	fma.rn.f32 	%f1617, %f1616, %f1598, %f1593;
	fma.rn.f32 	%f1618, %f1616, %f1600, %f1594;
	fma.rn.f32 	%f1619, %f1616, %f1602, %f1595;
	fma.rn.f32 	%f1620, %f1616, %f1604, %f1596;
	ld.shared.f32 	%f1621, [%r13+252];
	ld.shared.f32 	%f1622, [%r12+16128];
	fma.rn.f32 	%f1710, %f1621, %f1622, %f1599;
	ld.shared.f32 	%f1623, [%r14+16128];
	fma.rn.f32 	%f1709, %f1621, %f1623, %f1601;
	ld.shared.f32 	%f1624, [%r15+16128];
	fma.rn.f32 	%f1708, %f1621, %f1624, %f1603;
	ld.shared.f32 	%f1625, [%r16+16128];
	fma.rn.f32 	%f1707, %f1621, %f1625, %f1605;
	ld.shared.f32 	%f1626, [%r17+252];
	fma.rn.f32 	%f1706, %f1626, %f1622, %f1607;
	fma.rn.f32 	%f1705, %f1626, %f1623, %f1608;
	fma.rn.f32 	%f1704, %f1626, %f1624, %f1609;
	fma.rn.f32 	%f1703, %f1626, %f1625, %f1610;
	ld.shared.f32 	%f1627, [%r18+252];
	fma.rn.f32 	%f1702, %f1627, %f1622, %f1612;
	fma.rn.f32 	%f1701, %f1627, %f1623, %f1613;
	fma.rn.f32 	%f1700, %f1627, %f1624, %f1614;
	fma.rn.f32 	%f1699, %f1627, %f1625, %f1615;
	ld.shared.f32 	%f1628, [%r8];
	fma.rn.f32 	%f1698, %f1628, %f1622, %f1617;
	fma.rn.f32 	%f1697, %f1628, %f1623, %f1618;
	fma.rn.f32 	%f1696, %f1628, %f1624, %f1619;
	fma.rn.f32 	%f1695, %f1628, %f1625, %f1620;
	bar.sync 	0;
	add.s32 	%r170, %r170, 64;
	setp.lt.s32 	%p12, %r170, %r58;
	add.s64 	%rd118, %rd118, 256;
	@%p12 bra 	$L__BB0_2;
$L__BB0_17:
	ld.param.f32 	%f1678, [_Z54hand_gemm_kernel_blockmn_shared_l2_prefetch_transA_8x8ILi64ELi64ELi64ELi4ELi4EEviiiPfiS0_iS0_iff_param_10];
	ld.param.f32 	%f1677, [_Z54hand_gemm_kernel_blockmn_shared_l2_prefetch_transA_8x8ILi64ELi64ELi64ELi4ELi4EEviiiPfiS0_iS0_iff_param_9];
	ld.param.u64 	%rd116, [_Z54hand_gemm_kernel_blockmn_shared_l2_prefetch_transA_8x8ILi64ELi64ELi64ELi4ELi4EEviiiPfiS0_iS0_iff_param_7];
	cvta.to.global.u64 	%rd48, %rd116;
	mul.lo.s32 	%r145, %r2, %r61;
	cvt.s64.s32 	%rd49, %r145;
	cvt.s64.s32 	%rd50, %r76;
	add.s64 	%rd51, %rd49, %rd50;
	mov.u32 	%r147, %ntid.y;
	mov.u32 	%r148, %tid.y;
	mov.u32 	%r149, %ntid.x;
	mov.u32 	%r150, %tid.x;
	mad.lo.s32 	%r151, %r148, %r61, %r150;
	cvt.s64.s32 	%rd52, %r151;
	add.s64 	%rd53, %rd51, %rd52;
	shl.b64 	%rd54, %rd53, 2;
	add.s64 	%rd55, %rd48, %rd54;
	ld.global.f32 	%f1629, [%rd55];
	mul.f32 	%f1630, %f1678, %f1629;
	fma.rn.f32 	%f1631, %f1677, %f1710, %f1630;
	st.global.f32 	[%rd55], %f1631;
	add.s32 	%r152, %r151, %r149;
	cvt.s64.s32 	%rd56, %r152;
	add.s64 	%rd57, %rd51, %rd56;
	shl.b64 	%rd58, %rd57, 2;
	add.s64 	%rd59, %rd48, %rd58;
	ld.global.f32 	%f1632, [%rd59];
	mul.f32 	%f1633, %f1678, %f1632;
	fma.rn.f32 	%f1634, %f1677, %f1709, %f1633;
	st.global.f32 	[%rd59], %f1634;
	add.s32 	%r153, %r152, %r149;
	cvt.s64.s32 	%rd60, %r153;
	add.s64 	%rd61, %rd51, %rd60;
	shl.b64 	%rd62, %rd61, 2;
	add.s64 	%rd63, %rd48, %rd62;
	ld.global.f32 	%f1635, [%rd63];
	mul.f32 	%f1636, %f1678, %f1635;
	fma.rn.f32 	%f1637, %f1677, %f1708, %f1636;
	st.global.f32 	[%rd63], %f1637;
	add.s32 	%r154, %r153, %r149;
	cvt.s64.s32 	%rd64, %r154;
	add.s64 	%rd65, %rd51, %rd64;
	shl.b64 	%rd66, %rd65, 2;
	add.s64 	%rd67, %rd48, %rd66;
	ld.global.f32 	%f1638, [%rd67];
	mul.f32 	%f1639, %f1678, %f1638;
	fma.rn.f32 	%f1640, %f1677, %f1707, %f1639;
	st.global.f32 	[%rd67], %f1640;
	add.s32 	%r155, %r147, %r148;
	mad.lo.s32 	%r156, %r155, %r61, %r150;
	cvt.s64.s32 	%rd68, %r156;
	add.s64 	%rd69, %rd51, %rd68;
	shl.b64 	%rd70, %rd69, 2;
	add.s64 	%rd71, %rd48, %rd70;
	ld.global.f32 	%f1641, [%rd71];
	mul.f32 	%f1642, %f1678, %f1641;
	fma.rn.f32 	%f1643, %f1677, %f1706, %f1642;
	st.global.f32 	[%rd71], %f1643;
	add.s32 	%r157, %r156, %r149;
	cvt.s64.s32 	%rd72, %r157;
	add.s64 	%rd73, %rd51, %rd72;
	shl.b64 	%rd74, %rd73, 2;
	add.s64 	%rd75, %rd48, %rd74;
	ld.global.f32 	%f1644, [%rd75];
	mul.f32 	%f1645, %f1678, %f1644;
	fma.rn.f32 	%f1646, %f1677, %f1705, %f1645;
	st.global.f32 	[%rd75], %f1646;
	add.s32 	%r158, %r157, %r149;
	cvt.s64.s32 	%rd76, %r158;
	add.s64 	%rd77, %rd51, %rd76;
	shl.b64 	%rd78, %rd77, 2;
	add.s64 	%rd79, %rd48, %rd78;
	ld.global.f32 	%f1647, [%rd79];
	mul.f32 	%f1648, %f1678, %f1647;
	fma.rn.f32 	%f1649, %f1677, %f1704, %f1648;
	st.global.f32 	[%rd79], %f1649;
	add.s32 	%r159, %r158, %r149;
	cvt.s64.s32 	%rd80, %r159;
	add.s64 	%rd81, %rd51, %rd80;
	shl.b64 	%rd82, %rd81, 2;
	add.s64 	%rd83, %rd48, %rd82;
	ld.global.f32 	%f1650, [%rd83];
	mul.f32 	%f1651, %f1678, %f1650;
	fma.rn.f32 	%f1652, %f1677, %f1703, %f1651;
	st.global.f32 	[%rd83], %f1652;
	add.s32 	%r160, %r155, %r147;
	mad.lo.s32 	%r161, %r160, %r61, %r150;
	cvt.s64.s32 	%rd84, %r161;
	add.s64 	%rd85, %rd51, %rd84;
	shl.b64 	%rd86, %rd85, 2;
	add.s64 	%rd87, %rd48, %rd86;
	ld.global.f32 	%f1653, [%rd87];
	mul.f32 	%f1654, %f1678, %f1653;
	fma.rn.f32 	%f1655, %f1677, %f1702, %f1654;
	st.global.f32 	[%rd87], %f1655;
	add.s32 	%r162, %r161, %r149;
	cvt.s64.s32 	%rd88, %r162;
	add.s64 	%rd89, %rd51, %rd88;
	shl.b64 	%rd90, %rd89, 2;
	add.s64 	%rd91, %rd48, %rd90;
	ld.global.f32 	%f1656, [%rd91];
	mul.f32 	%f1657, %f1678, %f1656;
	fma.rn.f32 	%f1658, %f1677, %f1701, %f1657;
	st.global.f32 	[%rd91], %f1658;
	add.s32 	%r163, %r162, %r149;
	cvt.s64.s32 	%rd92, %r163;
	add.s64 	%rd93, %rd51, %rd92;
	shl.b64 	%rd94, %rd93, 2;
	add.s64 	%rd95, %rd48, %rd94;
	ld.global.f32 	%f1659, [%rd95];
	mul.f32 	%f1660, %f1678, %f1659;
	fma.rn.f32 	%f1661, %f1677, %f1700, %f1660;
	st.global.f32 	[%rd95], %f1661;
	add.s32 	%r164, %r163, %r149;
	cvt.s64.s32 	%rd96, %r164;
	add.s64 	%rd97, %rd51, %rd96;
	shl.b64 	%rd98, %rd97, 2;
	add.s64 	%rd99, %rd48, %rd98;
	ld.global.f32 	%f1662, [%rd99];
	mul.f32 	%f1663, %f1678, %f1662;
	fma.rn.f32 	%f1664, %f1677, %f1699, %f1663;
	st.global.f32 	[%rd99], %f1664;
	add.s32 	%r165, %r160, %r147;
	mad.lo.s32 	%r166, %r165, %r61, %r150;
	cvt.s64.s32 	%rd100, %r166;
	add.s64 	%rd101, %rd51, %rd100;
	shl.b64 	%rd102, %rd101, 2;
	add.s64 	%rd103, %rd48, %rd102;
	ld.global.f32 	%f1665, [%rd103];
	mul.f32 	%f1666, %f1678, %f1665;
	fma.rn.f32 	%f1667, %f1677, %f1698, %f1666;
	st.global.f32 	[%rd103], %f1667;
	add.s32 	%r167, %r166, %r149;
	cvt.s64.s32 	%rd104, %r167;
	add.s64 	%rd105, %rd51, %rd104;
	shl.b64 	%rd106, %rd105, 2;
	add.s64 	%rd107, %rd48, %rd106;
	ld.global.f32 	%f1668, [%rd107];
	mul.f32 	%f1669, %f1678, %f1668;
	fma.rn.f32 	%f1670, %f1677, %f1697, %f1669;
	st.global.f32 	[%rd107], %f1670;
	add.s32 	%r168, %r167, %r149;
	cvt.s64.s32 	%rd108, %r168;
	add.s64 	%rd109, %rd51, %rd108;
	shl.b64 	%rd110, %rd109, 2;
	add.s64 	%rd111, %rd48, %rd110;
	ld.global.f32 	%f1671, [%rd111];
	mul.f32 	%f1672, %f1678, %f1671;
	fma.rn.f32 	%f1673, %f1677, %f1696, %f1672;
	st.global.f32 	[%rd111], %f1673;
	add.s32 	%r169, %r168, %r149;
	cvt.s64.s32 	%rd112, %r169;
	add.s64 	%rd113, %rd51, %rd112;
	shl.b64 	%rd114, %rd113, 2;
	add.s64 	%rd115, %rd48, %rd114;
	ld.global.f32 	%f1674, [%rd115];
	mul.f32 	%f1675, %f1678, %f1674;
	fma.rn.f32 	%f1676, %f1677, %f1695, %f1675;
	st.global.f32 	[%rd115], %f1676;
	ret;

}


// ===== COMPILED SASS (sm_100) =====

	.target	sm_100

	.elftype	@"ET_EXEC"


//--------------------- .note.nv.tkinfo           --------------------------
	.section	.note.nv.tkinfo,"",@"SHT_NOTE"
	.sectionflags	@"SHF_NOTE_NV_TKINFO"
	.tkinfo
        /*0018*/ 	.word	0x00000002
        /*0030*/ 	.string	""
        /*0030*/ 	.string	"ptxas"
        /*0030*/ 	.string	"Cuda compilation tools, release 13.0, V13.0.88"
        /*0030*/ 	.string	"Build cuda_13.0.r13.0/compiler.36424714_0"
        /*0030*/ 	.string	"-arch sm_100 -m 64 "



//--------------------- .note.nv.cuinfo           --------------------------
	.section	.note.nv.cuinfo,"",@"SHT_NOTE"
	.sectionflags	@"SHF_NOTE_NV_CUINFO"
        /*0018*/ 	.short	0x0002
        /*001a*/ 	.short	0x0064
        /*001c*/ 	.short	0x0082
	.zero		2


//--------------------- .nv.info                  --------------------------
	.section	.nv.info,"",@"SHT_CUDA_INFO"
	.align	4


	//----- nvinfo : EIATTR_REGCOUNT
	.align		4
        /*0000*/ 	.byte	0x04, 0x2f
        /*0002*/ 	.short	(.L_1 - .L_0)
	.align		4
.L_0:
        /*0004*/ 	.word	index@(_Z54hand_gemm_kernel_blockmn_shared_l2_prefetch_transA_8x8ILi64ELi64ELi64ELi4ELi4EEviiiPfiS0_iS0_iff)
        /*0008*/ 	.word	0x00000038


	//----- nvinfo : EIATTR_FRAME_SIZE
	.align		4
.L_1:
        /*000c*/ 	.byte	0x04, 0x11
        /*000e*/ 	.short	(.L_3 - .L_2)
	.align		4
.L_2:
        /*0010*/ 	.word	index@(_Z54hand_gemm_kernel_blockmn_shared_l2_prefetch_transA_8x8ILi64ELi64ELi64ELi4ELi4EEviiiPfiS0_iS0_iff)
        /*0014*/ 	.word	0x00000000


	//----- nvinfo : EIATTR_MIN_STACK_SIZE
	.align		4
.L_3:
        /*0018*/ 	.byte	0x04, 0x12
        /*001a*/ 	.short	(.L_5 - .L_4)
	.align		4
.L_4:
        /*001c*/ 	.word	index@(_Z54hand_gemm_kernel_blockmn_shared_l2_prefetch_transA_8x8ILi64ELi64ELi64ELi4ELi4EEviiiPfiS0_iS0_iff)
        /*0020*/ 	.word	0x00000000
.L_5:


//--------------------- .nv.compat                --------------------------
	.section	.nv.compat,"",@"SHT_CUDA_COMPAT_INFO"
	.align	4
        /*0000*/ 	.byte	0x02, 0x09, 0x00, 0x00, 0x02, 0x02, 0x01, 0x00, 0x02, 0x05, 0x05, 0x00, 0x03, 0x07, 0x01, 0x01
        /*0010*/ 	.byte	0x02, 0x03, 0x00, 0x00, 0x02, 0x06, 0x01, 0x00, 0x04, 0x0b, 0x08, 0x00, 0x09, 0x00, 0x00, 0x00
        /*0020*/ 	.byte	0x00, 0x00, 0x00, 0x00


//--------------------- .nv.info._Z54hand_gemm_kernel_blockmn_shared_l2_prefetch_transA_8x8ILi64ELi64ELi64ELi4ELi4EEviiiPfiS0_iS0_iff --------------------------
	.section	.nv.info._Z54hand_gemm_kernel_blockmn_shared_l2_prefetch_transA_8x8ILi64ELi64ELi64ELi4ELi4EEviiiPfiS0_iS0_iff,"",@"SHT_CUDA_INFO"
	.sectionflags	@""
	.align	4


	//----- nvinfo : EIATTR_CUDA_API_VERSION
	.align		4
        /*0000*/ 	.byte	0x04, 0x37
        /*0002*/ 	.short	(.L_7 - .L_6)
.L_6:
        /*0004*/ 	.word	0x00000082


	//----- nvinfo : EIATTR_KPARAM_INFO
	.align		4
.L_7:
        /*0008*/ 	.byte	0x04, 0x17
        /*000a*/ 	.short	(.L_9 - .L_8)
.L_8:
        /*000c*/ 	.word	0x00000000
        /*0010*/ 	.short	0x000a
        /*0012*/ 	.short	0x0040
        /*0014*/ 	.byte	0x00, 0xf0, 0x11, 0x00


	//----- nvinfo : EIATTR_KPARAM_INFO
	.align		4
.L_9:
        /*0018*/ 	.byte	0x04, 0x17
        /*001a*/ 	.short	(.L_11 - .L_10)
.L_10:
        /*001c*/ 	.word	0x00000000
        /*0020*/ 	.short	0x0009
        /*0022*/ 	.short	0x003c
        /*0024*/ 	.byte	0x00, 0xf0, 0x11, 0x00


	//----- nvinfo : EIATTR_KPARAM_INFO
	.align		4
.L_11:
        /*0028*/ 	.byte	0x04, 0x17
        /*002a*/ 	.short	(.L_13 - .L_12)
.L_12:
        /*002c*/ 	.word	0x00000000
        /*0030*/ 	.short	0x0008
        /*0032*/ 	.short	0x0038
        /*0034*/ 	.byte	0x00, 0xf0, 0x11, 0x00


	//----- nvinfo : EIATTR_KPARAM_INFO
	.align		4
.L_13:
        /*0038*/ 	.byte	0x04, 0x17
        /*003a*/ 	.short	(.L_15 - .L_14)
.L_14:
        /*003c*/ 	.word	0x00000000
        /*0040*/ 	.short	0x0007
        /*0042*/ 	.short	0x0030
        /*0044*/ 	.byte	0x00, 0xf5, 0x21, 0x00


	//----- nvinfo : EIATTR_KPARAM_INFO
	.align		4
.L_15:
        /*0048*/ 	.byte	0x04, 0x17
        /*004a*/ 	.short	(.L_17 - .L_16)
.L_16:
        /*004c*/ 	.word	0x00000000
        /*0050*/ 	.short	0x0006
        /*0052*/ 	.short	0x0028
        /*0054*/ 	.byte	0x00, 0xf0, 0x11, 0x00


	//----- nvinfo : EIATTR_KPARAM_INFO
	.align		4
.L_17:
        /*0058*/ 	.byte	0x04, 0x17
        /*005a*/ 	.short	(.L_19 - .L_18)
.L_18:
        /*005c*/ 	.word	0x00000000
        /*0060*/ 	.short	0x0005
        /*0062*/ 	.short	0x0020
        /*0064*/ 	.byte	0x00, 0xf5, 0x21, 0x00


	//----- nvinfo : EIATTR_KPARAM_INFO
	.align		4
.L_19:
        /*0068*/ 	.byte	0x04, 0x17
        /*006a*/ 	.short	(.L_21 - .L_20)
.L_20:
        /*006c*/ 	.word	0x00000000
        /*0070*/ 	.short	0x0004
        /*0072*/ 	.short	0x0018
        /*0074*/ 	.byte	0x00, 0xf0, 0x11, 0x00


	//----- nvinfo : EIATTR_KPARAM_INFO
	.align		4
.L_21:
        /*0078*/ 	.byte	0x04, 0x17
        /*007a*/ 	.short	(.L_23 - .L_22)
.L_22:
        /*007c*/ 	.word	0x00000000
        /*0080*/ 	.short	0x0003
        /*0082*/ 	.short	0x0010
        /*0084*/ 	.byte	0x00, 0xf5, 0x21, 0x00


	//----- nvinfo : EIATTR_KPARAM_INFO
	.align		4
.L_23:
        /*0088*/ 	.byte	0x04, 0x17
        /*008a*/ 	.short	(.L_25 - .L_24)
.L_24:
        /*008c*/ 	.word	0x00000000
        /*0090*/ 	.short	0x0002
        /*0092*/ 	.short	0x0008
        /*0094*/ 	.byte	0x00, 0xf0, 0x11, 0x00


	//----- nvinfo : EIATTR_KPARAM_INFO
	.align		4
.L_25:
        /*0098*/ 	.byte	0x04, 0x17
        /*009a*/ 	.short	(.L_27 - .L_26)
.L_26:
        /*009c*/ 	.word	0x00000000
        /*00a0*/ 	.short	0x0001
        /*00a2*/ 	.short	0x0004
        /*00a4*/ 	.byte	0x00, 0xf0, 0x11, 0x00


	//----- nvinfo : EIATTR_KPARAM_INFO
	.align		4
.L_27:
        /*00a8*/ 	.byte	0x04, 0x17
        /*00aa*/ 	.short	(.L_29 - .L_28)
.L_28:
        /*00ac*/ 	.word	0x00000000
        /*00b0*/ 	.short	0x0000
        /*00b2*/ 	.short	0x0000
        /*00b4*/ 	.byte	0x00, 0xf0, 0x11, 0x00


	//----- nvinfo : EIATTR_SPARSE_MMA_MASK
	.align		4
.L_29:
        /*00b8*/ 	.byte	0x03, 0x50
        /*00ba*/ 	.short	0x0000


	//----- nvinfo : EIATTR_MAXREG_COUNT
	.align		4
        /*00bc*/ 	.byte	0x03, 0x1b
        /*00be*/ 	.short	0x00ff


	//----- nvinfo : EIATTR_NUM_BARRIERS
	.align		4
        /*00c0*/ 	.byte	0x02, 0x4c
        /*00c2*/ 	.byte	0x01
	.zero		1


	//----- nvinfo : EIATTR_MERCURY_ISA_VERSION
	.align		4
        /*00c4*/ 	.byte	0x03, 0x5f
        /*00c6*/ 	.short	0x0101


	//----- nvinfo : EIATTR_VRC_CTA_INIT_COUNT
	.align		4
        /*00c8*/ 	.byte	0x02, 0x4a
	.zero		1
	.zero		1


	//----- nvinfo : EIATTR_EXIT_INSTR_OFFSETS
	.align		4
        /*00cc*/ 	.byte	0x04, 0x1c
        /*00ce*/ 	.short	(.L_31 - .L_30)


	//   ....[0]....
.L_30:
        /*00d0*/ 	.word	0x000071b0


	//----- nvinfo : EIATTR_CBANK_PARAM_SIZE
	.align		4
.L_31:
        /*00d4*/ 	.byte	0x03, 0x19
        /*00d6*/ 	.short	0x0044


	//----- nvinfo : EIATTR_PARAM_CBANK
	.align		4
        /*00d8*/ 	.byte	0x04, 0x0a
        /*00da*/ 	.short	(.L_33 - .L_32)
	.align		4
.L_32:
        /*00dc*/ 	.word	index@(.nv.constant0._Z54hand_gemm_kernel_blockmn_shared_l2_prefetch_transA_8x8ILi64ELi64ELi64ELi4ELi4EEviiiPfiS0_iS0_iff)
        /*00e0*/ 	.short	0x0380
        /*00e2*/ 	.short	0x0044


	//----- nvinfo : EIATTR_SW_WAR
	.align		4
.L_33:
        /*00e4*/ 	.byte	0x04, 0x36
        /*00e6*/ 	.short	(.L_35 - .L_34)
.L_34:
        /*00e8*/ 	.word	0x00000008
.L_35:


//--------------------- .nv.callgraph             --------------------------
	.section	.nv.callgraph,"",@"SHT_CUDA_CALLGRAPH"
	.align	4
	.sectionentsize	8
	.align		4
        /*0000*/ 	.word	0x00000000
	.align		4
        /*0004*/ 	.word	0xffffffff
	.align		4
        /*0008*/ 	.word	0x00000000
	.align		4
        /*000c*/ 	.word	0xfffffffe
	.align		4
        /*0010*/ 	.word	0x00000000
	.align		4
        /*0014*/ 	.word	0xfffffffd
	.align		4
        /*0018*/ 	.word	0x00000000
	.align		4
        /*001c*/ 	.word	0xfffffffc


//--------------------- .text._Z54hand_gemm_kernel_blockmn_shared_l2_prefetch_transA_8x8ILi64ELi64ELi64ELi4ELi4EEviiiPfiS0_iS0_iff --------------------------
	.section	.text._Z54hand_gemm_kernel_blockmn_shared_l2_prefetch_transA_8x8ILi64ELi64ELi64ELi4ELi4EEviiiPfiS0_iS0_iff,"ax",@progbits
	.align	128
        .global         _Z54hand_gemm_kernel_blockmn_shared_l2_prefetch_transA_8x8ILi64ELi64ELi64ELi4ELi4EEviiiPfiS0_iS0_iff
        .type           _Z54hand_gemm_kernel_blockmn_shared_l2_prefetch_transA_8x8ILi64ELi64ELi64ELi4ELi4EEviiiPfiS0_iS0_iff,@function
        .size           _Z54hand_gemm_kernel_blockmn_shared_l2_prefetch_transA_8x8ILi64ELi64ELi64ELi4ELi4EEviiiPfiS0_iS0_iff,(.L_x_9 - _Z54hand_gemm_kernel_blockmn_shared_l2_prefetch_transA_8x8ILi64ELi64ELi64ELi4ELi4EEviiiPfiS0_iS0_iff)
        .other          _Z54hand_gemm_kernel_blockmn_shared_l2_prefetch_transA_8x8ILi64ELi64ELi64ELi4ELi4EEviiiPfiS0_iS0_iff,@"STO_CUDA_ENTRY STV_DEFAULT"
_Z54hand_gemm_kernel_blockmn_shared_l2_prefetch_transA_8x8ILi64ELi64ELi64ELi4ELi4EEviiiPfiS0_iS0_iff:
.text._Z54hand_gemm_kernel_blockmn_shared_l2_prefetch_transA_8x8ILi64ELi64ELi64ELi4ELi4EEviiiPfiS0_iS0_iff:
[----:B------:R-:W-:Y:S08]  /*0000*/  LDC R1, c[0x0][0x37c] ;  /* 0x0000df00ff017b82 */ /* 0x000ff00000000800 */
[----:B------:R-:W0:Y:S01]  /*0010*/  LDC R0, c[0x0][0x370] ;  /* 0x0000dc00ff007b82 */ /* 0x000e220000000800 */
[----:B------:R-:W1:Y:S01]  /*0020*/  S2R R7, SR_CTAID.X ;  /* 0x0000000000077919 */ /* 0x000e620000002500 */
[----:B------:R-:W2:Y:S01]  /*0030*/  LDCU UR8, c[0x0][0x388] ;  /* 0x00007100ff0877ac */ /* 0x000ea20008000800 */
[----:B------:R-:W-:-:S02]  /*0040*/  CS2R R46, SRZ ;  /* 0x00000000002e7805 */ /* 0x000fc4000001ff00 */
[----:B------:R-:W-:Y:S02]  /*0050*/  CS2R R36, SRZ ;  /* 0x0000000000247805 */ /* 0x000fe4000001ff00 */
[----:B------:R-:W-:Y:S02]  /*0060*/  CS2R R34, SRZ ;  /* 0x0000000000227805 */ /* 0x000fe4000001ff00 */
[----:B------:R-:W-:Y:S02]  /*0070*/  CS2R R48, SRZ ;  /* 0x0000000000307805 */ /* 0x000fe4000001ff00 */
[----:B------:R-:W-:Y:S01]  /*0080*/  CS2R R44, SRZ ;  /* 0x00000000002c7805 */ /* 0x000fe2000001ff00 */
[----:B------:R-:W1:Y:S01]  /*0090*/  S2UR UR4, SR_CTAID.Y ;  /* 0x00000000000479c3 */ /* 0x000e620000002600 */
[----:B------:R-:W-:Y:S02]  /*00a0*/  CS2R R42, SRZ ;  /* 0x00000000002a7805 */ /* 0x000fe4000001ff00 */
[----:B------:R-:W-:-:S02]  /*00b0*/  CS2R R40, SRZ ;  /* 0x0000000000287805 */ /* 0x000fc4000001ff00 */
[----:B------:R-:W-:Y:S01]  /*00c0*/  CS2R R38, SRZ ;  /* 0x0000000000267805 */ /* 0x000fe2000001ff00 */
[----:B------:R-:W3:Y:S01]  /*00d0*/  LDCU.64 UR16, c[0x0][0x358] ;  /* 0x00006b00ff1077ac */ /* 0x000ee20008000a00 */
[----:B0-----:R-:W-:-:S04]  /*00e0*/  SHF.L.U32 R5, R0, 0x2, RZ ;  /* 0x0000000200057819 */ /* 0x001fc800000006ff */
[-C--:B------:R-:W-:Y:S02]  /*00f0*/  IABS R9, R5.reuse ;  /* 0x0000000500097213 */ /* 0x080fe40000000000 */
[----:B------:R-:W-:Y:S02]  /*0100*/  IABS R10, R5 ;  /* 0x00000005000a7213 */ /* 0x000fe40000000000 */
[----:B------:R-:W0:Y:S01]  /*0110*/  I2F.RP R4, R9 ;  /* 0x0000000900047306 */ /* 0x000e220000209400 */
[----:B-1----:R-:W-:Y:S01]  /*0120*/  IMAD R0, R0, UR4, R7 ;  /* 0x0000000400007c24 */ /* 0x002fe2000f8e0207 */
[----:B------:R-:W-:-:S04]  /*0130*/  ISETP.NE.AND P1, PT, R5, RZ, PT ;  /* 0x000000ff0500720c */ /* 0x000fc80003f25270 */
[----:B------:R-:W-:Y:S02]  /*0140*/  IABS R8, R0 ;  /* 0x0000000000087213 */ /* 0x000fe40000000000 */
[----:B0-----:R-:W0:Y:S02]  /*0150*/  MUFU.RCP R4, R4 ;  /* 0x0000000400047308 */ /* 0x001e240000001000 */
[----:B0-----:R-:W-:-:S05]  /*0160*/  IADD3 R2, PT, PT, R4, 0xffffffe, RZ ;  /* 0x0ffffffe04027810 */ /* 0x001fca0007ffe0ff */
[----:B------:R-:W-:Y:S01]  /*0170*/  @!P1 LOP3.LUT R4, RZ, R5, RZ, 0x33, !PT ;  /* 0x00000005ff049212 */ /* 0x000fe200078e33ff */
[----:B------:R0:W1:Y:S02]  /*0180*/  F2I.FTZ.U32.TRUNC.NTZ R3, R2 ;  /* 0x0000000200037305 */ /* 0x000064000021f000 */
[----:B0-----:R-:W-:Y:S01]  /*0190*/  HFMA2 R2, -RZ, RZ, 0, 0 ;  /* 0x00000000ff027431 */ /* 0x001fe200000001ff */
[----:B-1----:R-:W-:-:S05]  /*01a0*/  IADD3 R6, PT, PT, RZ, -R3, RZ ;  /* 0x80000003ff067210 */ /* 0x002fca0007ffe0ff */
[----:B------:R-:W-:Y:S01]  /*01b0*/  IMAD R7, R6, R9, RZ ;  /* 0x0000000906077224 */ /* 0x000fe200078e02ff */
[----:B------:R-:W-:-:S03]  /*01c0*/  MOV R6, R8 ;  /* 0x0000000800067202 */ /* 0x000fc60000000f00 */
[----:B------:R-:W-:Y:S01]  /*01d0*/  IMAD.HI.U32 R3, R3, R7, R2 ;  /* 0x0000000703037227 */ /* 0x000fe200078e0002 */
[----:B------:R-:W-:-:S05]  /*01e0*/  IADD3 R2, PT, PT, RZ, -R10, RZ ;  /* 0x8000000aff027210 */ /* 0x000fca0007ffe0ff */
[----:B------:R-:W-:-:S04]  /*01f0*/  IMAD.HI.U32 R3, R3, R6, RZ ;  /* 0x0000000603037227 */ /* 0x000fc800078e00ff */
[----:B------:R-:W-:-:S05]  /*0200*/  IMAD R2, R3, R2, R6 ;  /* 0x0000000203027224 */ /* 0x000fca00078e0206 */
[----:B------:R-:W-:-:S13]  /*0210*/  ISETP.GT.U32.AND P2, PT, R9, R2, PT ;  /* 0x000000020900720c */ /* 0x000fda0003f44070 */
[-C--:B------:R-:W-:Y:S02]  /*0220*/  @!P2 IADD3 R2, PT, PT, R2, -R9.reuse, RZ ;  /* 0x800000090202a210 */ /* 0x080fe40007ffe0ff */
[----:B------:R-:W-:Y:S02]  /*0230*/  @!P2 IADD3 R3, PT, PT, R3, 0x1, RZ ;  /* 0x000000010303a810 */ /* 0x000fe40007ffe0ff */
[----:B------:R-:W-:Y:S02]  /*0240*/  ISETP.GE.U32.AND P0, PT, R2, R9, PT ;  /* 0x000000090200720c */ /* 0x000fe40003f06070 */
[----:B------:R-:W-:-:S04]  /*0250*/  LOP3.LUT R2, R0, R5, RZ, 0x3c, !PT ;  /* 0x0000000500027212 */ /* 0x000fc800078e3cff */
[----:B------:R-:W-:Y:S02]  /*0260*/  ISETP.GE.AND P3, PT, R2, RZ, PT ;  /* 0x000000ff0200720c */ /* 0x000fe40003f66270 */
[----:B------:R-:W0:Y:S05]  /*0270*/  LDC R2, c[0x0][0x374] ;  /* 0x0000dd00ff027b82 */ /* 0x000e2a0000000800 */
[----:B------:R-:W-:-:S06]  /*0280*/  @P0 IADD3 R3, PT, PT, R3, 0x1, RZ ;  /* 0x0000000103030810 */ /* 0x000fcc0007ffe0ff */
[----:B------:R-:W-:Y:S02]  /*0290*/  @!P3 IADD3 R3, PT, PT, -R3, RZ, RZ ;  /* 0x000000ff0303b210 */ /* 0x000fe40007ffe1ff */
[----:B------:R-:W-:Y:S02]  /*02a0*/  ISETP.GE.AND P3, PT, R0, RZ, PT ;  /* 0x000000ff0000720c */ /* 0x000fe40003f66270 */
[----:B------:R-:W-:Y:S02]  /*02b0*/  R2UR UR7, R3 ;  /* 0x00000000030772ca */ /* 0x000fe400000e0000 */
[----:B------:R-:W-:-:S13]  /*02c0*/  @!P1 R2UR UR7, R4 ;  /* 0x00000000040792ca */ /* 0x000fda00000e0000 */
[----:B------:R-:W-:Y:S02]  /*02d0*/  MOV R3, UR7 ;  /* 0x0000000700037c02 */ /* 0x000fe40008000f00 */
[----:B------:R-:W-:-:S03]  /*02e0*/  IADD3 R7, PT, PT, RZ, -UR7, RZ ;  /* 0x80000007ff077c10 */ /* 0x000fc6000fffe0ff */
[----:B0-----:R-:W-:Y:S02]  /*02f0*/  IMAD R2, R3, -0x4, R2 ;  /* 0xfffffffc03027824 */ /* 0x001fe400078e0202 */
[----:B------:R-:W-:-:S03]  /*0300*/  IMAD R5, R5, R7, R0 ;  /* 0x0000000705057224 */ /* 0x000fc600078e0200 */
[----:B------:R-:W-:Y:S02]  /*0310*/  VIMNMX.U32 R12, PT, PT, R2, 0x4, PT ;  /* 0x00000004020c7848 */ /* 0x000fe40003fe0000 */
[----:B------:R-:W-:Y:S02]  /*0320*/  IABS R10, R5 ;  /* 0x00000005000a7213 */ /* 0x000fe40000000000 */
[-C--:B------:R-:W-:Y:S02]  /*0330*/  IABS R8, R12.reuse ;  /* 0x0000000c00087213 */ /* 0x080fe40000000000 */
[----:B------:R-:W-:Y:S02]  /*0340*/  LOP3.LUT R5, R5, R12, RZ, 0x3c, !PT ;  /* 0x0000000c05057212 */ /* 0x000fe400078e3cff */
[----:B------:R-:W0:Y:S08]  /*0350*/  I2F.RP R4, R8 ;  /* 0x0000000800047306 */ /* 0x000e300000209400 */
[----:B0-----:R-:W0:Y:S02]  /*0360*/  MUFU.RCP R4, R4 ;  /* 0x0000000400047308 */ /* 0x001e240000001000 */
[----:B0-----:R-:W-:-:S06]  /*0370*/  IADD3 R2, PT, PT, R4, 0xffffffe, RZ ;  /* 0x0ffffffe04027810 */ /* 0x001fcc0007ffe0ff */
[----:B------:R0:W1:Y:S02]  /*0380*/  F2I.FTZ.U32.TRUNC.NTZ R3, R2 ;  /* 0x0000000200037305 */ /* 0x000064000021f000 */
[----:B0-----:R-:W-:Y:S01]  /*0390*/  HFMA2 R2, -RZ, RZ, 0, 0 ;  /* 0x00000000ff027431 */ /* 0x001fe200000001ff */
[----:B-1----:R-:W-:-:S04]  /*03a0*/  IADD3 R9, PT, PT, RZ, -R3, RZ ;  /* 0x80000003ff097210 */ /* 0x002fc80007ffe0ff */
[----:B------:R-:W-:Y:S02]  /*03b0*/  MOV R7, R9 ;  /* 0x0000000900077202 */ /* 0x000fe40000000f00 */
[----:B------:R-:W-:-:S03]  /*03c0*/  IABS R9, R12 ;  /* 0x0000000c00097213 */ /* 0x000fc60000000000 */
[----:B------:R-:W-:-:S04]  /*03d0*/  IMAD R7, R7, R8, RZ ;  /* 0x0000000807077224 */ /* 0x000fc800078e02ff */
[----:B------:R-:W-:Y:S01]  /*03e0*/  IMAD.HI.U32 R3, R3, R7, R2 ;  /* 0x0000000703037227 */ /* 0x000fe200078e0002 */
[----:B------:R-:W-:-:S05]  /*03f0*/  IADD3 R7, PT, PT, RZ, -R9, RZ ;  /* 0x80000009ff077210 */ /* 0x000fca0007ffe0ff */
[----:B------:R-:W-:-:S04]  /*0400*/  IMAD.HI.U32 R2, R3, R10, RZ ;  /* 0x0000000a03027227 */ /* 0x000fc800078e00ff */
[----:B------:R-:W-:Y:S02]  /*0410*/  IMAD R4, R2, R7, R10 ;  /* 0x0000000702047224 */ /* 0x000fe400078e020a */
[----:B------:R-:W-:-:S03]  /*0420*/  IMAD.HI.U32 R3, R3, R6, RZ ;  /* 0x0000000603037227 */ /* 0x000fc600078e00ff */
[----:B------:R-:W-:Y:S01]  /*0430*/  ISETP.GT.U32.AND P1, PT, R8, R4, PT ;  /* 0x000000040800720c */ /* 0x000fe20003f24070 */
[----:B------:R-:W-:-:S05]  /*0440*/  IMAD R3, R3, R7, R6 ;  /* 0x0000000703037224 */ /* 0x000fca00078e0206 */
[----:B------:R-:W-:-:S07]  /*0450*/  ISETP.GT.U32.AND P0, PT, R8, R3, PT ;  /* 0x000000030800720c */ /* 0x000fce0003f04070 */
[-C--:B------:R-:W-:Y:S02]  /*0460*/  @!P1 IADD3 R4, PT, PT, R4, -R8.reuse, RZ ;  /* 0x8000000804049210 */ /* 0x080fe40007ffe0ff */
[----:B------:R-:W-:Y:S02]  /*0470*/  @!P1 IADD3 R2, PT, PT, R2, 0x1, RZ ;  /* 0x0000000102029810 */ /* 0x000fe40007ffe0ff */
[-C--:B------:R-:W-:Y:S02]  /*0480*/  ISETP.GE.U32.AND P2, PT, R4, R8.reuse, PT ;  /* 0x000000080400720c */ /* 0x080fe40003f46070 */
[----:B------:R-:W-:Y:S02]  /*0490*/  @!P0 IADD3 R3, PT, PT, R3, -R8, RZ ;  /* 0x8000000803038210 */ /* 0x000fe40007ffe0ff */
[----:B------:R-:W-:Y:S02]  /*04a0*/  LOP3.LUT R4, RZ, R12, RZ, 0x33, !PT ;  /* 0x0000000cff047212 */ /* 0x000fe400078e33ff */
[----:B------:R-:W-:-:S02]  /*04b0*/  ISETP.GT.U32.AND P0, PT, R8, R3, PT ;  /* 0x000000030800720c */ /* 0x000fc40003f04070 */
[----:B------:R-:W-:Y:S02]  /*04c0*/  ISETP.NE.AND P1, PT, R12, RZ, PT ;  /* 0x000000ff0c00720c */ /* 0x000fe40003f25270 */
[----:B------:R-:W-:-:S03]  /*04d0*/  R2UR UR4, R4 ;  /* 0x00000000040472ca */ /* 0x000fc600000e0000 */
[----:B------:R-:W-:Y:S02]  /*04e0*/  @P2 IADD3 R2, PT, PT, R2, 0x1, RZ ;  /* 0x0000000102022810 */ /* 0x000fe40007ffe0ff */
[----:B------:R-:W-:Y:S02]  /*04f0*/  ISETP.GE.AND P2, PT, R5, RZ, PT ;  /* 0x000000ff0500720c */ /* 0x000fe40003f46270 */
[----:B------:R-:W-:Y:S02]  /*0500*/  R2UR UR6, R2 ;  /* 0x00000000020672ca */ /* 0x000fe400000e0000 */
[----:B------:R-:W-:Y:S02]  /*0510*/  @!P0 IADD3 R3, PT, PT, R3, -R8, RZ ;  /* 0x8000000803038210 */ /* 0x000fe40007ffe0ff */
[----:B------:R-:W-:Y:S01]  /*0520*/  VOTEU.ANY UP0, P1 ;  /* 0x0000000000ff7886 */ /* 0x000fe20000800100 */
[----:B------:R-:W-:Y:S02]  /*0530*/  PLOP3.LUT P0, PT, PT, PT, UP0, 0x80, 0x8 ;  /* 0x000000000008781c */ /* 0x000fe40003f0f008 */
[----:B------:R-:W-:-:S02]  /*0540*/  MOV R0, UR4 ;  /* 0x0000000400007c02 */ /* 0x000fc40008000f00 */
[----:B------:R-:W-:-:S04]  /*0550*/  @!P3 IADD3 R3, PT, PT, -R3, RZ, RZ ;  /* 0x000000ff0303b210 */ /* 0x000fc80007ffe1ff */
[----:B------:R-:W-:Y:S02]  /*0560*/  @!P2 IADD3 R2, PT, PT, RZ, -UR6, RZ ;  /* 0x80000006ff02ac10 */ /* 0x000fe4000fffe0ff */
[----:B------:R-:W-:Y:S02]  /*0570*/  SEL R0, R0, R3, !P0 ;  /* 0x0000000300007207 */ /* 0x000fe40004000000 */
[----:B------:R-:W-:Y:S02]  /*0580*/  @!P2 R2UR UR6, R2 ;  /* 0x000000000206a2ca */ /* 0x000fe400000e0000 */
[----:B------:R-:W-:-:S11]  /*0590*/  R2UR UR5, R0 ;  /* 0x00000000000572ca */ /* 0x000fd600000e0000 */
[----:B------:R-:W-:Y:S02]  /*05a0*/  USEL UR4, UR4, UR6, !UP0 ;  /* 0x0000000604047287 */ /* 0x000fe4000c000000 */
[----:B--2---:R-:W-:Y:S02]  /*05b0*/  UISETP.GE.AND UP0, UPT, UR8, 0x1, UPT ;  /* 0x000000010800788c */ /* 0x004fe4000bf06270 */
[----:B------:R-:W-:Y:S02]  /*05c0*/  ULEA UR5, UR7, UR5, 0x2 ;  /* 0x0000000507057291 */ /* 0x000fe4000f8e10ff */
[----:B------:R-:W-:Y:S02]  /*05d0*/  USHF.L.U32 UR14, UR4, 0x6, URZ ;  /* 0x00000006040e7899 */ /* 0x000fe400080006ff */
[----:B------:R-:W-:-:S03]  /*05e0*/  USHF.L.U32 UR15, UR5, 0x6, URZ ;  /* 0x00000006050f7899 */ /* 0x000fc600080006ff */
[----:B---3--:R-:W-:Y:S09]  /*05f0*/  BRA.U !UP0, `(.L_x_0) ;  /* 0x0000006108787547 */ /* 0x008ff2000b800000 */
[----:B------:R-:W0:Y:S01]  /*0600*/  LDC R6, c[0x0][0x364] ;  /* 0x0000d900ff067b82 */ /* 0x000e220000000800 */
[----:B------:R-:W1:Y:S01]  /*0610*/  S2R R11, SR_TID.Y ;  /* 0x00000000000b7919 */ /* 0x000e620000002200 */
[----:B------:R-:W2:Y:S01]  /*0620*/  LDCU UR20, c[0x0][0x398] ;  /* 0x00007300ff1477ac */ /* 0x000ea20008000800 */
[----:B------:R-:W-:Y:S01]  /*0630*/  MOV R46, RZ ;  /* 0x000000ff002e7202 */ /* 0x000fe20000000f00 */
[----:B------:R-:W3:Y:S01]  /*0640*/  S2R R28, SR_TID.X ;  /* 0x00000000001c7919 */ /* 0x000ee20000002100 */
[----:B------:R-:W-:Y:S01]  /*0650*/  UMOV UR5, 0x400 ;  /* 0x0000040000057882 */ /* 0x000fe20000000000 */
[----:B------:R-:W4:Y:S02]  /*0660*/  LDCU.64 UR6, c[0x0][0x390] ;  /* 0x00007200ff0677ac */ /* 0x000f240008000a00 */
[----:B------:R-:W0:Y:S01]  /*0670*/  LDC R13, c[0x0][0x360] ;  /* 0x0000d800ff0d7b82 */ /* 0x000e220000000800 */
[----:B------:R-:W-:Y:S01]  /*0680*/  UIADD3 UR8, UPT, UPT, UR5, 0x4000, URZ ;  /* 0x0000400005087890 */ /* 0x000fe2000fffe0ff */
[----:B------:R-:W5:Y:S06]  /*0690*/  LDCU.64 UR12, c[0x0][0x3a0] ;  /* 0x00007400ff0c77ac */ /* 0x000f6c0008000a00 */
[----:B------:R-:W3:Y:S01]  /*06a0*/  S2UR UR11, SR_CgaCtaId ;  /* 0x00000000000b79c3 */ /* 0x000ee20000008800 */
[----:B------:R-:W3:Y:S01]  /*06b0*/  LDCU UR9, c[0x0][0x3a8] ;  /* 0x00007500ff0977ac */ /* 0x000ee20008000800 */
[----:B--2---:R-:W-:-:S02]  /*06c0*/  UIMAD UR10, UR15, UR20, URZ ;  /* 0x000000140f0a72a4 */ /* 0x004fc4000f8e02ff */
[----:B------:R-:W-:Y:S02]  /*06d0*/  USHF.R.S32.HI UR4, URZ, 0x1f, UR14 ;  /* 0x0000001fff047899 */ /* 0x000fe4000801140e */
[----:B----4-:R-:W-:Y:S02]  /*06e0*/  UIMAD.WIDE UR6, UR10, 0x4, UR6 ;  /* 0x000000040a0678a5 */ /* 0x010fe4000f8e0206 */
[----:B-----5:R-:W-:Y:S01]  /*06f0*/  ULEA UR12, UP0, UR14, UR12, 0x2 ;  /* 0x0000000c0e0c7291 */ /* 0x020fe2000f8010ff */
[----:B0-----:R-:W-:-:S04]  /*0700*/  IMAD R31, R6, R13, RZ ;  /* 0x0000000d061f7224 */ /* 0x001fc800078e02ff */
[----:B------:R-:W-:Y:S01]  /*0710*/  UMOV UR10, UR6 ;  /* 0x00000006000a7c82 */ /* 0x000fe20008000000 */
[----:B-1----:R-:W-:Y:S01]  /*0720*/  IMAD R29, R6, 0x3, R11 ;  /* 0x00000003061d7824 */ /* 0x002fe200078e020b */
[----:B------:R-:W-:Y:S01]  /*0730*/  ULEA.HI.X UR13, UR14, UR13, UR4, 0x2, UP0 ;  /* 0x0000000d0e0d7291 */ /* 0x000fe200080f1404 */
[----:B------:R-:W-:Y:S01]  /*0740*/  SHF.R.U32.HI R31, RZ, 0x4, R31 ;  /* 0x00000004ff1f7819 */ /* 0x000fe2000001161f */
[----:B---3--:R-:W-:Y:S01]  /*0750*/  IMAD R32, R11, R6, R28 ;  /* 0x000000060b207224 */ /* 0x008fe200078e021c */
[----:B------:R-:W-:Y:S01]  /*0760*/  UMOV UR4, URZ ;  /* 0x000000ff00047c82 */ /* 0x000fe20008000000 */
[----:B------:R-:W-:Y:S01]  /*0770*/  ULEA UR5, UR11, UR5, 0x18 ;  /* 0x000000050b057291 */ /* 0x000fe2000f8ec0ff */
[----:B------:R-:W0:Y:S01]  /*0780*/  I2F.U32.RP R4, R31 ;  /* 0x0000001f00047306 */ /* 0x000e220000209000 */
[----:B------:R-:W-:Y:S01]  /*0790*/  IADD3 R5, PT, PT, RZ, -R31, RZ ;  /* 0x8000001fff057210 */ /* 0x000fe20007ffe0ff */
[----:B------:R-:W-:Y:S01]  /*07a0*/  ULEA UR8, UR11, UR8, 0x18 ;  /* 0x000000080b087291 */ /* 0x000fe2000f8ec0ff */
[C---:B------:R-:W-:Y:S01]  /*07b0*/  VIMNMX.U32 R0, PT, PT, R31.reuse, 0x40, !PT ;  /* 0x000000401f007848 */ /* 0x040fe20007fe0000 */
[----:B------:R-:W-:Y:S01]  /*07c0*/  USHF.L.U32 UR9, UR9, 0x6, URZ ;  /* 0x0000000609097899 */ /* 0x000fe200080006ff */
[----:B------:R-:W-:Y:S01]  /*07d0*/  ISETP.NE.U32.AND P1, PT, R31, RZ, PT ;  /* 0x000000ff1f00720c */ /* 0x000fe20003f25070 */
[----:B------:R-:W-:Y:S01]  /*07e0*/  UMOV UR11, UR7 ;  /* 0x00000007000b7c82 */ /* 0x000fe20008000000 */
[----:B------:R-:W-:-:S02]  /*07f0*/  IADD3 R0, PT, PT, R0, -0x1, RZ ;  /* 0xffffffff00007810 */ /* 0x000fc40007ffe0ff */
[----:B------:R-:W-:Y:S02]  /*0800*/  LEA R11, R11, UR5, 0x8 ;  /* 0x000000050b0b7c11 */ /* 0x000fe4000f8e40ff */
[----:B------:R-:W-:Y:S02]  /*0810*/  LEA R28, R28, UR8, 0x2 ;  /* 0x000000081c1c7c11 */ /* 0x000fe4000f8e10ff */
[----:B------:R-:W-:Y:S01]  /*0820*/  SHF.R.U32.HI R33, RZ, 0x4, R32 ;  /* 0x00000004ff217819 */ /* 0x000fe20000011620 */
[----:B0-----:R-:W0:Y:S01]  /*0830*/  MUFU.RCP R4, R4 ;  /* 0x0000000400047308 */ /* 0x001e220000001000 */
[----:B------:R-:W-:Y:S02]  /*0840*/  LEA R10, R13, R28, 0x2 ;  /* 0x0000001c0d0a7211 */ /* 0x000fe400078e10ff */
[C---:B------:R-:W-:Y:S01]  /*0850*/  LEA R7, R31.reuse, R33, 0x1 ;  /* 0x000000211f077211 */ /* 0x040fe200078e08ff */
[----:B------:R-:W-:Y:S01]  /*0860*/  IMAD R8, R31, 0x3, R33 ;  /* 0x000000031f087824 */ /* 0x000fe200078e0221 */
[----:B------:R-:W-:-:S02]  /*0870*/  LEA R9, R13, R10, 0x2 ;  /* 0x0000000a0d097211 */ /* 0x000fc400078e10ff */
[----:B------:R-:W-:Y:S01]  /*0880*/  LEA R29, R29, UR5, 0x8 ;  /* 0x000000051d1d7c11 */ /* 0x000fe2000f8e40ff */
[----:B------:R-:W-:Y:S02]  /*0890*/  IMAD R7, R7, UR20, RZ ;  /* 0x0000001407077c24 */ /* 0x000fe4000f8e02ff */
[----:B------:R-:W-:Y:S01]  /*08a0*/  IMAD R8, R8, UR20, RZ ;  /* 0x0000001408087c24 */ /* 0x000fe2000f8e02ff */
[----:B0-----:R-:W-:-:S04]  /*08b0*/  IADD3 R2, PT, PT, R4, 0xffffffe, RZ ;  /* 0x0ffffffe04027810 */ /* 0x001fc80007ffe0ff */
[----:B------:R0:W1:Y:S02]  /*08c0*/  F2I.FTZ.U32.TRUNC.NTZ R3, R2 ;  /* 0x0000000200037305 */ /* 0x000064000021f000 */
[----:B0-----:R-:W-:Y:S01]  /*08d0*/  MOV R2, RZ ;  /* 0x000000ff00027202 */ /* 0x001fe20000000f00 */
[----:B-1----:R-:W-:-:S04]  /*08e0*/  IMAD R5, R5, R3, RZ ;  /* 0x0000000305057224 */ /* 0x002fc800078e02ff */
[----:B------:R-:W-:-:S04]  /*08f0*/  IMAD.HI.U32 R3, R3, R5, R2 ;  /* 0x0000000503037227 */ /* 0x000fc800078e0002 */
[----:B------:R-:W-:Y:S02]  /*0900*/  IMAD R5, R31, UR20, RZ ;  /* 0x000000141f057c24 */ /* 0x000fe4000f8e02ff */
[----:B------:R-:W-:-:S05]  /*0910*/  IMAD.HI.U32 R3, R3, R0, RZ ;  /* 0x0000000003037227 */ /* 0x000fca00078e00ff */
[----:B------:R-:W-:-:S13]  /*0920*/  R2UR UR18, R3 ;  /* 0x00000000031272ca */ /* 0x000fda00000e0000 */
[----:B------:R-:W-:Y:S02]  /*0930*/  IADD3 R3, PT, PT, RZ, -UR18, RZ ;  /* 0x80000012ff037c10 */ /* 0x000fe4000fffe0ff */
[----:B------:R-:W-:-:S03]  /*0940*/  MOV R2, UR18 ;  /* 0x0000001200027c02 */ /* 0x000fc60008000f00 */
[----:B------:R-:W-:Y:S02]  /*0950*/  IMAD R0, R31, R3, R0 ;  /* 0x000000031f007224 */ /* 0x000fe400078e0200 */
[----:B------:R-:W-:-:S03]  /*0960*/  IMAD R3, R33, UR20, RZ ;  /* 0x0000001421037c24 */ /* 0x000fc6000f8e02ff */
[----:B------:R-:W-:-:S13]  /*0970*/  ISETP.GE.U32.AND P0, PT, R0, R31, PT ;  /* 0x0000001f0000720c */ /* 0x000fda0003f06070 */
[----:B------:R-:W-:Y:S02]  /*0980*/  @P0 IADD3 R2, PT, PT, R2, 0x1, RZ ;  /* 0x0000000102020810 */ /* 0x000fe40007ffe0ff */
[----:B------:R-:W-:Y:S02]  /*0990*/  @P0 IADD3 R0, PT, PT, -R31, R0, RZ ;  /* 0x000000001f000210 */ /* 0x000fe40007ffe1ff */
[----:B------:R-:W-:Y:S02]  /*09a0*/  @P0 R2UR UR18, R2 ;  /* 0x00000000021202ca */ /* 0x000fe400000e0000 */
[-C--:B------:R-:W-:Y:S02]  /*09b0*/  ISETP.GE.U32.AND P0, PT, R0, R31.reuse, PT ;  /* 0x0000001f0000720c */ /* 0x080fe40003f06070 */
[----:B------:R-:W-:-:S09]  /*09c0*/  @!P1 LOP3.LUT R2, RZ, R31, RZ, 0x33, !PT ;  /* 0x0000001fff029212 */ /* 0x000fd200078e33ff */
[----:B------:R-:W-:-:S04]  /*09d0*/  MOV R0, UR18 ;  /* 0x0000001200007c02 */ /* 0x000fc80008000f00 */
[----:B------:R-:W-:-:S04]  /*09e0*/  @P0 IADD3 R0, PT, PT, R0, 0x1, RZ ;  /* 0x0000000100000810 */ /* 0x000fc80007ffe0ff */
[----:B------:R-:W-:Y:S02]  /*09f0*/  @P0 R2UR UR18, R0 ;  /* 0x00000000001202ca */ /* 0x000fe400000e0000 */
[----:B------:R-:W-:Y:S02]  /*0a00*/  @!P1 R2UR UR18, R2 ;  /* 0x00000000021292ca */ /* 0x000fe400000e0000 */
[----:B------:R-:W-:Y:S02]  /*0a10*/  LEA R2, R6, R11, 0x8 ;  /* 0x0000000b06027211 */ /* 0x000fe400078e40ff */
[----:B------:R-:W-:Y:S02]  /*0a20*/  SHF.L.U32 R0, R32, 0x4, RZ ;  /* 0x0000000420007819 */ /* 0x000fe400000006ff */
[----:B------:R-:W-:Y:S02]  /*0a30*/  LEA R4, R6, R2, 0x8 ;  /* 0x0000000206047211 */ /* 0x000fe400078e40ff */
[----:B------:R-:W-:-:S02]  /*0a40*/  LOP3.LUT R0, R0, 0xf0, RZ, 0xc0, !PT ;  /* 0x000000f000007812 */ /* 0x000fc400078ec0ff */
[----:B------:R-:W-:Y:S02]  /*0a50*/  IADD3 R6, PT, PT, R33, R31, RZ ;  /* 0x0000001f21067210 */ /* 0x000fe40007ffe0ff */
[----:B------:R-:W-:Y:S01]  /*0a60*/  IADD3 R30, PT, PT, R0, UR8, RZ ;  /* 0x00000008001e7c10 */ /* 0x000fe2000fffe0ff */
[----:B------:R-:W-:Y:S01]  /*0a70*/  UIADD3 UR5, UPT, UPT, UR18, 0x1, URZ ;  /* 0x0000000112057890 */ /* 0x000fe2000fffe0ff */
[----:B------:R-:W-:Y:S01]  /*0a80*/  LOP3.LUT R32, R32, 0xf, RZ, 0xc0, !PT ;  /* 0x0000000f20207812 */ /* 0x000fe200078ec0ff */
[----:B------:R-:W-:Y:S01]  /*0a90*/  IMAD R6, R6, UR20, RZ ;  /* 0x0000001406067c24 */ /* 0x000fe2000f8e02ff */
[----:B------:R-:W-:Y:S01]  /*0aa0*/  LEA R0, R13, R9, 0x2 ;  /* 0x000000090d007211 */ /* 0x000fe200078e10ff */
[----:B------:R-:W-:Y:S02]  /*0ab0*/  ULOP3.LUT UR19, UR5, 0x3, URZ, 0xc0, !UPT ;  /* 0x0000000305137892 */ /* 0x000fe4000f8ec0ff */
[----:B------:R-:W-:-:S12]  /*0ac0*/  ULOP3.LUT UR8, UR5, 0xfffffffc, URZ, 0xc0, !UPT ;  /* 0xfffffffc05087892 */ /* 0x000fd8000f8ec0ff */
.L_x_7:
[----:B------:R-:W-:Y:S01]  /*0ad0*/  MOV R12, UR18 ;  /* 0x00000012000c7c02 */ /* 0x000fe20008000f00 */
[----:B------:R-:W-:Y:S01]  /*0ae0*/  UISETP.NE.AND UP0, UPT, UR19, URZ, UPT ;  /* 0x000000ff1300728c */ /* 0x000fe2000bf05270 */
[----:B------:R-:W-:Y:S02]  /*0af0*/  MOV R26, UR10 ;  /* 0x0000000a001a7c02 */ /* 0x000fe40008000f00 */
[----:B------:R-:W-:Y:S02]  /*0b00*/  ISETP.GE.U32.AND P1, PT, R12, 0x3, PT ;  /* 0x000000030c00780c */ /* 0x000fe40003f26070 */
[----:B------:R-:W-:Y:S02]  /*0b10*/  MOV R27, UR11 ;  /* 0x0000000b001b7c02 */ /* 0x000fe40008000f00 */
[----:B------:R-:W-:Y:S01]  /*0b20*/  MOV R25, RZ ;  /* 0x000000ff00197202 */ /* 0x000fe20000000f00 */
[----:B------:R-:W-:-:S08]  /*0b30*/  IMAD.WIDE.U32 R26, R32, 0x10, R26 ;  /* 0x00000010201a7825 */ /* 0x000fd000078e001a */
[----:B------:R-:W-:Y:S05]  /*0b40*/  @!P1 BRA `(.L_x_1) ;  /* 0x00000000008c9947 */ /* 0x000fea0003800000 */
[----:B------:R-:W0:Y:S01]  /*0b50*/  S2UR UR6, SR_CgaCtaId ;  /* 0x00000000000679c3 */ /* 0x000e220000008800 */
[----:B------:R-:W-:Y:S01]  /*0b60*/  UMOV UR5, 0x400 ;  /* 0x0000040000057882 */ /* 0x000fe20000000000 */
[----:B------:R-:W-:Y:S01]  /*0b70*/  LEA R24, R33, R32, 0x4 ;  /* 0x0000002021187211 */ /* 0x000fe200078e20ff */
[----:B------:R-:W-:Y:S01]  /*0b80*/  HFMA2 R25, -RZ, RZ, 0, 0 ;  /* 0x00000000ff197431 */ /* 0x000fe200000001ff */
[----:B------:R-:W-:Y:S01]  /*0b90*/  MOV R23, R3 ;  /* 0x0000000300177202 */ /* 0x000fe20000000f00 */
[----:B------:R-:W-:Y:S01]  /*0ba0*/  UIADD3 UR7, UPT, UPT, -UR8, URZ, URZ ;  /* 0x000000ff08077290 */ /* 0x000fe2000fffe1ff */
[----:B------:R-:W-:Y:S02]  /*0bb0*/  MOV R22, R8 ;  /* 0x0000000800167202 */ /* 0x000fe40000000f00 */
[----:B------:R-:W-:Y:S02]  /*0bc0*/  MOV R21, R7 ;  /* 0x0000000700157202 */ /* 0x000fe40000000f00 */
[----:B------:R-:W-:Y:S01]  /*0bd0*/  MOV R20, R6 ;  /* 0x0000000600147202 */ /* 0x000fe20000000f00 */
[----:B0-----:R-:W-:-:S06]  /*0be0*/  ULEA UR5, UR6, UR5, 0x18 ;  /* 0x0000000506057291 */ /* 0x001fcc000f8ec0ff */
[----:B------:R-:W-:-:S07]  /*0bf0*/  LEA R24, R24, UR5, 0x4 ;  /* 0x0000000518187c11 */ /* 0x000fce000f8e20ff */
.L_x_2:
[----:B0-----:R-:W-:-:S04]  /*0c00*/  IMAD.WIDE R12, R23, 0x4, R26 ;  /* 0x00000004170c7825 */ /* 0x001fc800078e021a */
[----:B------:R-:W-:Y:S02]  /*0c10*/  IMAD.WIDE R16, R20, 0x4, R26 ;  /* 0x0000000414107825 */ /* 0x000fe400078e021a */
[----:B------:R-:W2:Y:S04]  /*0c20*/  LDG.E.128.CONSTANT R12, desc[UR16][R12.64] ;  /* 0x000000100c0c7981 */ /* 0x000ea8000c1e9d00 */
[----:B------:R-:W3:Y:S01]  /*0c30*/  LDG.E.128.CONSTANT R16, desc[UR16][R16.64] ;  /* 0x0000001010107981 */ /* 0x000ee2000c1e9d00 */
[----:B------:R-:W-:-:S03]  /*0c40*/  LEA R50, R31, R24, 0x8 ;  /* 0x000000181f327211 */ /* 0x000fc600078e40ff */
[----:B--2---:R0:W-:Y:S04]  /*0c50*/  STS.128 [R24], R12 ;  /* 0x0000000c18007388 */ /* 0x0041e80000000c00 */
[----:B---3--:R1:W-:Y:S01]  /*0c60*/  STS.128 [R50], R16 ;  /* 0x0000001032007388 */ /* 0x0083e20000000c00 */
[----:B0-----:R-:W-:-:S04]  /*0c70*/  IMAD.WIDE R12, R21, 0x4, R26 ;  /* 0x00000004150c7825 */ /* 0x001fc800078e021a */
[----:B-1----:R-:W-:Y:S02]  /*0c80*/  IMAD.WIDE R16, R22, 0x4, R26 ;  /* 0x0000000416107825 */ /* 0x002fe400078e021a */
[----:B------:R-:W2:Y:S04]  /*0c90*/  LDG.E.128.CONSTANT R12, desc[UR16][R12.64] ;  /* 0x000000100c0c7981 */ /* 0x000ea8000c1e9d00 */
[----:B------:R-:W3:Y:S01]  /*0ca0*/  LDG.E.128.CONSTANT R16, desc[UR16][R16.64] ;  /* 0x0000001010107981 */ /* 0x000ee2000c1e9d00 */
[C---:B------:R-:W-:Y:S01]  /*0cb0*/  LEA R51, R31.reuse, R24, 0x9 ;  /* 0x000000181f337211 */ /* 0x040fe200078e48ff */
[C---:B------:R-:W-:Y:S01]  /*0cc0*/  IMAD R52, R31.reuse, 0x300, R24 ;  /* 0x000003001f347824 */ /* 0x040fe200078e0218 */
[----:B------:R-:W-:Y:S01]  /*0cd0*/  UIADD3 UR7, UPT, UPT, UR7, 0x4, URZ ;  /* 0x0000000407077890 */ /* 0x000fe2000fffe0ff */
[----:B------:R-:W-:-:S02]  /*0ce0*/  LEA R25, R31, R25, 0x2 ;  /* 0x000000191f197211 */ /* 0x000fc400078e10ff */
[C---:B------:R-:W-:Y:S01]  /*0cf0*/  LEA R20, R5.reuse, R20, 0x2 ;  /* 0x0000001405147211 */ /* 0x040fe200078e10ff */
[----:B------:R-:W-:Y:S01]  /*0d00*/  UISETP.NE.AND UP1, UPT, UR7, URZ, UPT ;  /* 0x000000ff0700728c */ /* 0x000fe2000bf25270 */
[C---:B------:R-:W-:Y:S02]  /*0d10*/  LEA R21, R5.reuse, R21, 0x2 ;  /* 0x0000001505157211 */ /* 0x040fe400078e10ff */
[C---:B------:R-:W-:Y:S02]  /*0d20*/  LEA R22, R5.reuse, R22, 0x2 ;  /* 0x0000001605167211 */ /* 0x040fe400078e10ff */
[----:B------:R-:W-:Y:S02]  /*0d30*/  LEA R23, R5, R23, 0x2 ;  /* 0x0000001705177211 */ /* 0x000fe400078e10ff */
[----:B------:R-:W-:Y:S01]  /*0d40*/  LEA R24, R31, R24, 0xa ;  /* 0x000000181f187211 */ /* 0x000fe200078e50ff */
[----:B--2---:R0:W-:Y:S04]  /*0d50*/  STS.128 [R51], R12 ;  /* 0x0000000c33007388 */ /* 0x0041e80000000c00 */
[----:B---3--:R0:W-:Y:S01]  /*0d60*/  STS.128 [R52], R16 ;  /* 0x0000001034007388 */ /* 0x0081e20000000c00 */
[----:B------:R-:W-:Y:S05]  /*0d70*/  BRA.U UP1, `(.L_x_2) ;  /* 0xfffffffd01a07547 */ /* 0x000fea000b83ffff */
.L_x_1:
[----:B------:R-:W-:Y:S05]  /*0d80*/  BRA.U !UP0, `(.L_x_3) ;  /* 0x0000000108707547 */ /* 0x000fea000b800000 */
[----:B------:R-:W0:Y:S01]  /*0d90*/  LDCU UR7, c[0x0][0x398] ;  /* 0x00007300ff0777ac */ /* 0x000e220008000800 */
[----:B------:R-:W-:-:S05]  /*0da0*/  IADD3 R25, PT, PT, R33, R25, RZ ;  /* 0x0000001921197210 */ /* 0x000fca0007ffe0ff */
[----:B0-----:R-:W-:-:S04]  /*0db0*/  IMAD R13, R25, UR7, RZ ;  /* 0x00000007190d7c24 */ /* 0x001fc8000f8e02ff */
[----:B------:R-:W-:-:S06]  /*0dc0*/  IMAD.WIDE R12, R13, 0x4, R26 ;  /* 0x000000040d0c7825 */ /* 0x000fcc00078e021a */
[----:B------:R-:W2:Y:S01]  /*0dd0*/  LDG.E.128.CONSTANT R12, desc[UR16][R12.64] ;  /* 0x000000100c0c7981 */ /* 0x000ea2000c1e9d00 */
[----:B------:R-:W0:Y:S01]  /*0de0*/  S2UR UR6, SR_CgaCtaId ;  /* 0x00000000000679c3 */ /* 0x000e220000008800 */
[----:B------:R-:W-:Y:S01]  /*0df0*/  UMOV UR5, 0x400 ;  /* 0x0000040000057882 */ /* 0x000fe20000000000 */
[----:B------:R-:W-:-:S04]  /*0e00*/  MOV R16, UR19 ;  /* 0x0000001300107c02 */ /* 0x000fc80008000f00 */
[----:B------:R-:W-:Y:S01]  /*0e10*/  ISETP.NE.AND P0, PT, R16, 0x1, PT ;  /* 0x000000011000780c */ /* 0x000fe20003f05270 */
[----:B0-----:R-:W-:-:S06]  /*0e20*/  ULEA UR5, UR6, UR5, 0x18 ;  /* 0x0000000506057291 */ /* 0x001fcc000f8ec0ff */
[----:B------:R-:W-:-:S04]  /*0e30*/  LEA R20, R32, UR5, 0x4 ;  /* 0x0000000520147c11 */ /* 0x000fc8000f8e20ff */
[----:B------:R-:W-:-:S05]  /*0e40*/  LEA R20, R25, R20, 0x8 ;  /* 0x0000001419147211 */ /* 0x000fca00078e40ff */
[----:B--2---:R1:W-:Y:S01]  /*0e50*/  STS.128 [R20], R12 ;  /* 0x0000000c14007388 */ /* 0x0043e20000000c00 */
[----:B------:R-:W-:Y:S05]  /*0e60*/  @!P0 BRA `(.L_x_3) ;  /* 0x0000000000388947 */ /* 0x000fea0003800000 */
[----:B-1----:R-:W-:Y:S02]  /*0e70*/  MOV R12, UR19 ;  /* 0x00000013000c7c02 */ /* 0x002fe40008000f00 */
[----:B------:R-:W-:Y:S02]  /*0e80*/  IADD3 R14, PT, PT, R31, R25, RZ ;  /* 0x000000191f0e7210 */ /* 0x000fe40007ffe0ff */
[----:B------:R-:W-:-:S03]  /*0e90*/  ISETP.NE.AND P0, PT, R12, 0x2, PT ;  /* 0x000000020c00780c */ /* 0x000fc60003f05270 */
[----:B------:R-:W-:-:S10]  /*0ea0*/  IMAD R13, R14, UR7, RZ ;  /* 0x000000070e0d7c24 */ /* 0x000fd4000f8e02ff */
[----:B------:R-:W-:-:S05]  /*0eb0*/  @P0 IADD3 R12, PT, PT, R31, R14, RZ ;  /* 0x0000000e1f0c0210 */ /* 0x000fca0007ffe0ff */
[----:B------:R-:W-:Y:S02]  /*0ec0*/  @P0 IMAD R17, R12, UR7, RZ ;  /* 0x000000070c110c24 */ /* 0x000fe4000f8e02ff */
[----:B------:R-:W-:-:S04]  /*0ed0*/  IMAD.WIDE R12, R13, 0x4, R26 ;  /* 0x000000040d0c7825 */ /* 0x000fc800078e021a */
[----:B------:R-:W-:Y:S02]  /*0ee0*/  @P0 IMAD.WIDE R16, R17, 0x4, R26 ;  /* 0x0000000411100825 */ /* 0x000fe400078e021a */
[----:B------:R-:W2:Y:S04]  /*0ef0*/  LDG.E.128.CONSTANT R12, desc[UR16][R12.64] ;  /* 0x000000100c0c7981 */ /* 0x000ea8000c1e9d00 */
[----:B------:R-:W3:Y:S01]  /*0f00*/  @P0 LDG.E.128.CONSTANT R16, desc[UR16][R16.64] ;  /* 0x0000001010100981 */ /* 0x000ee2000c1e9d00 */
[----:B------:R-:W-:-:S04]  /*0f10*/  LEA R22, R31, R20, 0x8 ;  /* 0x000000141f167211 */ /* 0x000fc800078e40ff */
[----:B------:R-:W-:Y:S01]  /*0f20*/  @P0 LEA R20, R31, R22, 0x8 ;  /* 0x000000161f140211 */ /* 0x000fe200078e40ff */
[----:B--2---:R2:W-:Y:S04]  /*0f30*/  STS.128 [R22], R12 ;  /* 0x0000000c16007388 */ /* 0x0045e80000000c00 */
[----:B---3--:R2:W-:Y:S02]  /*0f40*/  @P0 STS.128 [R20], R16 ;  /* 0x0000001014000388 */ /* 0x0085e40000000c00 */
.L_x_3:
[----:B0-----:R-:W-:Y:S01]  /*0f50*/  HFMA2 R51, -RZ, RZ, 0, 9.5367431640625e-07 ;  /* 0x00000010ff337431 */ /* 0x001fe200000001ff */
[----:B------:R-:W-:Y:S01]  /*0f60*/  UMOV UR6, UR12 ;  /* 0x0000000c00067c82 */ /* 0x000fe20008000000 */
[----:B------:R-:W-:Y:S01]  /*0f70*/  UMOV UR7, UR13 ;  /* 0x0000000d00077c82 */ /* 0x000fe20008000000 */
[----:B------:R-:W-:Y:S02]  /*0f80*/  HFMA2 R52, -RZ, RZ, 0, 0 ;  /* 0x00000000ff347431 */ /* 0x000fe400000001ff */
[----:B------:R-:W-:Y:S01]  /*0f90*/  IMAD.WIDE.U32 R50, R32, R51, UR6 ;  /* 0x0000000620327e25 */ /* 0x000fe2000f8e0033 */
[----:B------:R-:W-:Y:S06]  /*0fa0*/  @!P1 BRA `(.L_x_4) ;  /* 0x00000000007c9947 */ /* 0x000fec0003800000 */
[----:B------:R-:W-:Y:S01]  /*0fb0*/  MOV R52, RZ ;  /* 0x000000ff00347202 */ /* 0x000fe20000000f00 */
[----:B------:R-:W0:Y:S01]  /*0fc0*/  LDCU UR12, c[0x0][0x3a8] ;  /* 0x00007500ff0c77ac */ /* 0x000e220008000800 */
[----:B------:R-:W-:-:S05]  /*0fd0*/  UMOV UR5, URZ ;  /* 0x000000ff00057c82 */ /* 0x000fca0008000000 */
.L_x_5:
[----:B------:R-:W-:-:S04]  /*0fe0*/  IADD3 R53, PT, PT, R33, R52, RZ ;  /* 0x0000003421357210 */ /* 0x000fc80007ffe0ff */
[----:B-123--:R-:W-:Y:S01]  /*0ff0*/  IADD3 R14, PT, PT, R31, R53, RZ ;  /* 0x000000351f0e7210 */ /* 0x00efe20007ffe0ff */
[----:B0-----:R-:W-:-:S03]  /*1000*/  IMAD R13, R53, UR12, RZ ;  /* 0x0000000c350d7c24 */ /* 0x001fc6000f8e02ff */
[----:B------:R-:W-:Y:S01]  /*1010*/  IADD3 R18, PT, PT, R31, R14, RZ ;  /* 0x0000000e1f127210 */ /* 0x000fe20007ffe0ff */
[----:B------:R-:W-:-:S03]  /*1020*/  IMAD.WIDE R12, R13, 0x4, R50 ;  /* 0x000000040d0c7825 */ /* 0x000fc600078e0232 */
[----:B------:R-:W-:Y:S01]  /*1030*/  IADD3 R20, PT, PT, R31, R18, RZ ;  /* 0x000000121f147210 */ /* 0x000fe20007ffe0ff */
[----:B------:R-:W-:Y:S02]  /*1040*/  IMAD R17, R14, UR12, RZ ;  /* 0x0000000c0e117c24 */ /* 0x000fe4000f8e02ff */
[----:B------:R-:W2:Y:S01]  /*1050*/  LDG.E.128.CONSTANT R12, desc[UR16][R12.64] ;  /* 0x000000100c0c7981 */ /* 0x000ea2000c1e9d00 */
[----:B------:R-:W-:Y:S02]  /*1060*/  IMAD R21, R18, UR12, RZ ;  /* 0x0000000c12157c24 */ /* 0x000fe4000f8e02ff */
[----:B------:R-:W-:Y:S02]  /*1070*/  IMAD R25, R20, UR12, RZ ;  /* 0x0000000c14197c24 */ /* 0x000fe4000f8e02ff */
[----:B------:R-:W-:-:S04]  /*1080*/  IMAD.WIDE R16, R17, 0x4, R50 ;  /* 0x0000000411107825 */ /* 0x000fc800078e0232 */
[--C-:B------:R-:W-:Y:S02]  /*1090*/  IMAD.WIDE R20, R21, 0x4, R50.reuse ;  /* 0x0000000415147825 */ /* 0x100fe400078e0232 */
[----:B------:R-:W3:Y:S02]  /*10a0*/  LDG.E.128.CONSTANT R16, desc[UR16][R16.64] ;  /* 0x0000001010107981 */ /* 0x000ee4000c1e9d00 */
[----:B------:R-:W-:Y:S02]  /*10b0*/  IMAD.WIDE R24, R25, 0x4, R50 ;  /* 0x0000000419187825 */ /* 0x000fe400078e0232 */
[----:B------:R-:W4:Y:S04]  /*10c0*/  LDG.E.128.CONSTANT R20, desc[UR16][R20.64] ;  /* 0x0000001014147981 */ /* 0x000f28000c1e9d00 */
[----:B------:R-:W5:Y:S01]  /*10d0*/  LDG.E.128.CONSTANT R24, desc[UR16][R24.64] ;  /* 0x0000001018187981 */ /* 0x000f62000c1e9d00 */
[----:B------:R-:W-:Y:S01]  /*10e0*/  LEA R53, R53, R30, 0x8 ;  /* 0x0000001e35357211 */ /* 0x000fe200078e40ff */
[----:B------:R-:W-:Y:S01]  /*10f0*/  UIADD3 UR5, UPT, UPT, UR5, 0x4, URZ ;  /* 0x0000000405057890 */ /* 0x000fe2000fffe0ff */
[----:B------:R-:W-:-:S03]  /*1100*/  LEA R52, R31, R52, 0x2 ;  /* 0x000000341f347211 */ /* 0x000fc600078e10ff */
[----:B------:R-:W-:Y:S01]  /*1110*/  UISETP.NE.AND UP1, UPT, UR5, UR8, UPT ;  /* 0x000000080500728c */ /* 0x000fe2000bf25270 */
[----:B--2---:R0:W-:Y:S02]  /*1120*/  STS.128 [R53], R12 ;  /* 0x0000000c35007388 */ /* 0x0041e40000000c00 */
[----:B0-----:R-:W-:-:S04]  /*1130*/  LEA R12, R31, R53, 0x8 ;  /* 0x000000351f0c7211 */ /* 0x001fc800078e40ff */
[C---:B------:R-:W-:Y:S01]  /*1140*/  LEA R14, R31.reuse, R12, 0x8 ;  /* 0x0000000c1f0e7211 */ /* 0x040fe200078e40ff */
[----:B---3--:R3:W-:Y:S03]  /*1150*/  STS.128 [R12], R16 ;  /* 0x000000100c007388 */ /* 0x0087e60000000c00 */
[----:B------:R-:W-:Y:S01]  /*1160*/  LEA R13, R31, R14, 0x8 ;  /* 0x0000000e1f0d7211 */ /* 0x000fe200078e40ff */
[----:B----4-:R3:W-:Y:S04]  /*1170*/  STS.128 [R14], R20 ;  /* 0x000000140e007388 */ /* 0x0107e80000000c00 */
[----:B-----5:R3:W-:Y:S01]  /*1180*/  STS.128 [R13], R24 ;  /* 0x000000180d007388 */ /* 0x0207e20000000c00 */
[----:B------:R-:W-:Y:S05]  /*1190*/  BRA.U UP1, `(.L_x_5) ;  /* 0xfffffffd01907547 */ /* 0x000fea000b83ffff */
.L_x_4:
[----:B------:R-:W-:Y:S05]  /*11a0*/  BRA.U !UP0, `(.L_x_6) ;  /* 0x0000000108607547 */ /* 0x000fea000b800000 */
[----:B------:R-:W1:Y:S01]  /*11b0*/  LDCU UR5, c[0x0][0x3a8] ;  /* 0x00007500ff0577ac */ /* 0x000e620008000800 */
[----:B------:R-:W-:-:S05]  /*11c0*/  IADD3 R52, PT, PT, R33, R52, RZ ;  /* 0x0000003421347210 */ /* 0x000fca0007ffe0ff */
[----:B-123--:R-:W-:-:S04]  /*11d0*/  IMAD R13, R52, UR5, RZ ;  /* 0x00000005340d7c24 */ /* 0x00efc8000f8e02ff */
[----:B------:R-:W-:-:S06]  /*11e0*/  IMAD.WIDE R12, R13, 0x4, R50 ;  /* 0x000000040d0c7825 */ /* 0x000fcc00078e0232 */
[----:B------:R-:W2:Y:S01]  /*11f0*/  LDG.E.128.CONSTANT R12, desc[UR16][R12.64] ;  /* 0x000000100c0c7981 */ /* 0x000ea2000c1e9d00 */
[----:B------:R-:W-:Y:S02]  /*1200*/  LEA R20, R52, R30, 0x8 ;  /* 0x0000001e34147211 */ /* 0x000fe400078e40ff */
[----:B------:R-:W-:-:S04]  /*1210*/  MOV R16, UR19 ;  /* 0x0000001300107c02 */ /* 0x000fc80008000f00 */
[----:B------:R-:W-:Y:S01]  /*1220*/  ISETP.NE.AND P0, PT, R16, 0x1, PT ;  /* 0x000000011000780c */ /* 0x000fe20003f05270 */
[----:B--2---:R0:W-:-:S12]  /*1230*/  STS.128 [R20], R12 ;  /* 0x0000000c14007388 */ /* 0x0041d80000000c00 */
[----:B------:R-:W-:Y:S05]  /*1240*/  @!P0 BRA `(.L_x_6) ;  /* 0x0000000000388947 */ /* 0x000fea0003800000 */
[----:B0-----:R-:W-:Y:S02]  /*1250*/  MOV R12, UR19 ;  /* 0x00000013000c7c02 */ /* 0x001fe40008000f00 */
        /* <DEDUP_REMOVED lines=13> */
.L_x_6:
[----:B------:R-:W-:Y:S01]  /*1330*/  BAR.SYNC.DEFER_BLOCKING 0x0 ;  /* 0x0000000000007b1d */ /* 0x000fe20000010000 */
[----:B------:R-:W-:Y:S02]  /*1340*/  UIADD3 UR10, UP0, UPT, UR10, 0x100, URZ ;  /* 0x000001000a0a7890 */ /* 0x000fe4000ff1e0ff */
[----:B------:R-:W-:Y:S02]  /*1350*/  UIADD3 UR4, UPT, UPT, UR4, 0x40, URZ ;  /* 0x0000004004047890 */ /* 0x000fe4000fffe0ff */
[----:B------:R-:W-:Y:S01]  /*1360*/  UIADD3.X UR11, UPT, UPT, URZ, UR11, URZ, UP0, !UPT ;  /* 0x0000000bff0b7290 */ /* 0x000fe200087fe4ff */
[----:B------:R-:W5:Y:S01]  /*1370*/  LDCU UR5, c[0x0][0x388] ;  /* 0x00007100ff0577ac */ /* 0x000f620008000800 */
[----:B------:R-:W-:-:S07]  /*1380*/  UIMAD.WIDE UR6, UR9, 0x4, UR6 ;  /* 0x00000004090678a5 */ /* 0x000fce000f8e0206 */
[----:B------:R-:W-:Y:S01]  /*1390*/  UMOV UR12, UR6 ;  /* 0x00000006000c7c82 */ /* 0x000fe20008000000 */
[----:B------:R-:W-:Y:S01]  /*13a0*/  UMOV UR13, UR7 ;  /* 0x00000007000d7c82 */ /* 0x000fe20008000000 */
[----:B------:R-:W-:Y:S01]  /*13b0*/  LDS R51, [R28] ;  /* 0x000000001c337984 */ /* 0x000fe20000000800 */
[----:B-----5:R-:W-:-:S03]  /*13c0*/  UISETP.GE.AND UP0, UPT, UR4, UR5, UPT ;  /* 0x000000050400728c */ /* 0x020fc6000bf06270 */
[----:B--234-:R-:W2:Y:S04]  /*13d0*/  LDS.128 R16, [R11] ;  /* 0x000000000b107984 */ /* 0x01cea80000000c00 */
[----:B------:R-:W3:Y:S04]  /*13e0*/  LDS R52, [R10] ;  /* 0x000000000a347984 */ /* 0x000ee80000000800 */
[----:B01----:R-:W0:Y:S04]  /*13f0*/  LDS.128 R20, [R2] ;  /* 0x0000000002147984 */ /* 0x003e280000000c00 */
[----:B------:R-:W1:Y:S04]  /*1400*/  LDS.128 R24, [R4] ;  /* 0x0000000004187984 */ /* 0x000e680000000c00 */
[----:B------:R-:W4:Y:S04]  /*1410*/  LDS R50, [R9] ;  /* 0x0000000009327984 */ /* 0x000f280000000800 */
[----:B------:R-:W5:Y:S04]  /*1420*/  LDS.128 R12, [R29] ;  /* 0x000000001d0c7984 */ /* 0x000f680000000c00 */
[----:B------:R-:W5:Y:S01]  /*1430*/  LDS R53, [R0] ;  /* 0x0000000000357984 */ /* 0x000f620000000800 */
[C---:B--2---:R-:W-:Y:S01]  /*1440*/  FFMA R37, R16.reuse, R51, R37 ;  /* 0x0000003310257223 */ /* 0x044fe20000000025 */
[----:B---3--:R-:W-:Y:S01]  /*1450*/  FFMA R38, R16, R52, R38 ;  /* 0x0000003410267223 */ /* 0x008fe20000000026 */
[CC--:B0-----:R-:W-:Y:S01]  /*1460*/  FFMA R40, R51.reuse, R20.reuse, R40 ;  /* 0x0000001433287223 */ /* 0x0c1fe20000000028 */
[C---:B------:R-:W-:Y:S01]  /*1470*/  FFMA R41, R52.reuse, R20, R41 ;  /* 0x0000001434297223 */ /* 0x040fe20000000029 */
[CC--:B-1----:R-:W-:Y:S01]  /*1480*/  FFMA R43, R51.reuse, R24.reuse, R43 ;  /* 0x00000018332b7223 */ /* 0x0c2fe2000000002b */
[----:B------:R-:W-:Y:S01]  /*1490*/  FFMA R44, R52, R24, R44 ;  /* 0x00000018342c7223 */ /* 0x000fe2000000002c */
[----:B----4-:R-:W-:Y:S01]  /*14a0*/  FFMA R39, R16, R50, R39 ;  /* 0x0000003210277223 */ /* 0x010fe20000000027 */
[C---:B------:R-:W-:Y:S01]  /*14b0*/  FFMA R42, R50.reuse, R20, R42 ;  /* 0x00000014322a7223 */ /* 0x040fe2000000002a */
[----:B------:R-:W-:Y:S01]  /*14c0*/  FFMA R45, R50, R24, R45 ;  /* 0x00000018322d7223 */ /* 0x000fe2000000002d */
[-C--:B-----5:R-:W-:Y:S01]  /*14d0*/  FFMA R51, R51, R12.reuse, R34 ;  /* 0x0000000c33337223 */ /* 0x0a0fe20000000022 */
[-C--:B------:R-:W-:Y:S01]  /*14e0*/  FFMA R52, R52, R12.reuse, R35 ;  /* 0x0000000c34347223 */ /* 0x080fe20000000023 */
[-C--:B------:R-:W-:Y:S01]  /*14f0*/  FFMA R36, R50, R12.reuse, R36 ;  /* 0x0000000c32247223 */ /* 0x080fe20000000024 */
[----:B------:R-:W0:Y:S01]  /*1500*/  LDS R34, [R0+0x100] ;  /* 0x0001000000227984 */ /* 0x000e220000000800 */
[C---:B------:R-:W-:Y:S01]  /*1510*/  FFMA R12, R53.reuse, R12, R46 ;  /* 0x0000000c350c7223 */ /* 0x040fe2000000002e */
[----:B------:R-:W-:Y:S01]  /*1520*/  FFMA R16, R16, R53, R47 ;  /* 0x0000003510107223 */ /* 0x000fe2000000002f */
[C---:B------:R-:W-:Y:S01]  /*1530*/  FFMA R20, R53.reuse, R20, R48 ;  /* 0x0000001435147223 */ /* 0x040fe20000000030 */
[----:B------:R-:W1:Y:S01]  /*1540*/  LDS R46, [R28+0x100] ;  /* 0x000100001c2e7984 */ /* 0x000e620000000800 */
[----:B------:R-:W-:-:S03]  /*1550*/  FFMA R24, R53, R24, R49 ;  /* 0x0000001835187223 */ /* 0x000fc60000000031 */
[----:B------:R-:W2:Y:S04]  /*1560*/  LDS R48, [R10+0x100] ;  /* 0x000100000a307984 */ /* 0x000ea80000000800 */
[----:B------:R-:W3:Y:S04]  /*1570*/  LDS R47, [R9+0x100] ;  /* 0x00010000092f7984 */ /* 0x000ee80000000800 */
[----:B------:R-:W-:Y:S01]  /*1580*/  LDS R49, [R28+0x300] ;  /* 0x000300001c317984 */ /* 0x000fe20000000800 */
[C---:B0-----:R-:W-:Y:S01]  /*1590*/  FFMA R24, R34.reuse, R25, R24 ;  /* 0x0000001922187223 */ /* 0x041fe20000000018 */
[C---:B------:R-:W-:Y:S01]  /*15a0*/  FFMA R16, R34.reuse, R17, R16 ;  /* 0x0000001122107223 */ /* 0x040fe20000000010 */
[----:B------:R-:W-:Y:S01]  /*15b0*/  FFMA R20, R34, R21, R20 ;  /* 0x0000001522147223 */ /* 0x000fe20000000014 */
[C---:B-1----:R-:W-:Y:S01]  /*15c0*/  FFMA R37, R46.reuse, R17, R37 ;  /* 0x000000112e257223 */ /* 0x042fe20000000025 */
[C---:B------:R-:W-:Y:S01]  /*15d0*/  FFMA R40, R46.reuse, R21, R40 ;  /* 0x000000152e287223 */ /* 0x040fe20000000028 */
[C---:B------:R-:W-:Y:S01]  /*15e0*/  FFMA R43, R46.reuse, R25, R43 ;  /* 0x000000192e2b7223 */ /* 0x040fe2000000002b */
[----:B------:R-:W-:Y:S01]  /*15f0*/  FFMA R35, R46, R13, R51 ;  /* 0x0000000d2e237223 */ /* 0x000fe20000000033 */
[C---:B--2---:R-:W-:Y:S01]  /*1600*/  FFMA R46, R48.reuse, R25, R44 ;  /* 0x00000019302e7223 */ /* 0x044fe2000000002c */
[C---:B------:R-:W-:Y:S01]  /*1610*/  FFMA R38, R48.reuse, R17, R38 ;  /* 0x0000001130267223 */ /* 0x040fe20000000026 */
[C---:B------:R-:W-:Y:S01]  /*1620*/  FFMA R41, R48.reuse, R21, R41 ;  /* 0x0000001530297223 */ /* 0x040fe20000000029 */
[----:B------:R-:W-:Y:S01]  /*1630*/  FFMA R44, R48, R13, R52 ;  /* 0x0000000d302c7223 */ /* 0x000fe20000000034 */
[C---:B---3--:R-:W-:Y:S01]  /*1640*/  FFMA R45, R47.reuse, R25, R45 ;  /* 0x000000192f2d7223 */ /* 0x048fe2000000002d */
[C---:B------:R-:W-:Y:S01]  /*1650*/  FFMA R39, R47.reuse, R17, R39 ;  /* 0x000000112f277223 */ /* 0x040fe20000000027 */
[C---:B------:R-:W-:Y:S01]  /*1660*/  FFMA R42, R47.reuse, R21, R42 ;  /* 0x000000152f2a7223 */ /* 0x040fe2000000002a */
[-C--:B------:R-:W-:Y:S01]  /*1670*/  FFMA R36, R47, R13.reuse, R36 ;  /* 0x0000000d2f247223 */ /* 0x080fe20000000024 */
[----:B------:R-:W0:Y:S01]  /*1680*/  LDS R25, [R0+0x200] ;  /* 0x0002000000197984 */ /* 0x000e220000000800 */
[----:B------:R-:W-:-:S03]  /*1690*/  FFMA R13, R34, R13, R12 ;  /* 0x0000000d220d7223 */ /* 0x000fc6000000000c */
[----:B------:R-:W1:Y:S04]  /*16a0*/  LDS R47, [R28+0x200] ;  /* 0x000200001c2f7984 */ /* 0x000e680000000800 */
[----:B------:R-:W2:Y:S04]  /*16b0*/  LDS R17, [R10+0x200] ;  /* 0x000200000a117984 */ /* 0x000ea80000000800 */
[----:B------:R-:W3:Y:S04]  /*16c0*/  LDS R21, [R9+0x200] ;  /* 0x0002000009157984 */ /* 0x000ee80000000800 */
[----:B------:R-:W4:Y:S04]  /*16d0*/  LDS R48, [R10+0x300] ;  /* 0x000300000a307984 */ /* 0x000f280000000800 */
[----:B------:R-:W5:Y:S04]  /*16e0*/  LDS R34, [R9+0x300] ;  /* 0x0003000009227984 */ /* 0x000f680000000800 */
[----:B------:R-:W5:Y:S01]  /*16f0*/  LDS R12, [R0+0x300] ;  /* 0x00030000000c7984 */ /* 0x000f620000000800 */
[C---:B0-----:R-:W-:Y:S01]  /*1700*/  FFMA R20, R25.reuse, R22, R20 ;  /* 0x0000001619147223 */ /* 0x041fe20000000014 */
[C---:B------:R-:W-:Y:S01]  /*1710*/  FFMA R16, R25.reuse, R18, R16 ;  /* 0x0000001219107223 */ /* 0x040fe20000000010 */
        /* <DEDUP_REMOVED lines=13> */
[----:B------:R-:W-:Y:S01]  /*17f0*/  FFMA R36, R21, R14, R36 ;  /* 0x0000000e15247223 */ /* 0x000fe20000000024 */
[C---:B------:R-:W-:Y:S01]  /*1800*/  FFMA R40, R49.reuse, R23, R40 ;  /* 0x0000001731287223 */ /* 0x040fe20000000028 */
[C---:B----4-:R-:W-:Y:S01]  /*1810*/  FFMA R38, R48.reuse, R19, R38 ;  /* 0x0000001330267223 */ /* 0x050fe20000000026 */
[C---:B------:R-:W-:Y:S01]  /*1820*/  FFMA R41, R48.reuse, R23, R41 ;  /* 0x0000001730297223 */ /* 0x040fe20000000029 */
[C---:B------:R-:W-:Y:S01]  /*1830*/  FFMA R46, R48.reuse, R27, R46 ;  /* 0x0000001b302e7223 */ /* 0x040fe2000000002e */
[----:B------:R-:W-:Y:S01]  /*1840*/  FFMA R44, R48, R15, R44 ;  /* 0x0000000f302c7223 */ /* 0x000fe2000000002c */
[C---:B-----5:R-:W-:Y:S01]  /*1850*/  FFMA R39, R34.reuse, R19, R39 ;  /* 0x0000001322277223 */ /* 0x060fe20000000027 */
[C---:B------:R-:W-:Y:S01]  /*1860*/  FFMA R42, R34.reuse, R23, R42 ;  /* 0x00000017222a7223 */ /* 0x040fe2000000002a */
[C---:B------:R-:W-:Y:S01]  /*1870*/  FFMA R45, R34.reuse, R27, R45 ;  /* 0x0000001b222d7223 */ /* 0x040fe2000000002d */
[----:B------:R-:W-:Y:S01]  /*1880*/  FFMA R36, R34, R15, R36 ;  /* 0x0000000f22247223 */ /* 0x000fe20000000024 */
[C---:B------:R-:W-:Y:S01]  /*1890*/  FFMA R50, R12.reuse, R23, R20 ;  /* 0x000000170c327223 */ /* 0x040fe20000000014 */
[C---:B------:R-:W-:Y:S01]  /*18a0*/  FFMA R37, R49.reuse, R19, R37 ;  /* 0x0000001331257223 */ /* 0x040fe20000000025 */
[C---:B------:R-:W-:Y:S01]  /*18b0*/  FFMA R43, R49.reuse, R27, R43 ;  /* 0x0000001b312b7223 */ /* 0x040fe2000000002b */
[----:B------:R-:W-:Y:S01]  /*18c0*/  FFMA R35, R49, R15, R35 ;  /* 0x0000000f31237223 */ /* 0x000fe20000000023 */
[----:B------:R-:W-:Y:S01]  /*18d0*/  LDS R34, [R28+0x400] ;  /* 0x000400001c227984 */ /* 0x000fe20000000800 */
[C---:B------:R-:W-:Y:S01]  /*18e0*/  FFMA R14, R12.reuse, R19, R16 ;  /* 0x000000130c0e7223 */ /* 0x040fe20000000010 */
[C---:B------:R-:W-:Y:S01]  /*18f0*/  FFMA R52, R12.reuse, R27, R24 ;  /* 0x0000001b0c347223 */ /* 0x040fe20000000018 */
[----:B------:R-:W-:Y:S01]  /*1900*/  FFMA R51, R12, R15, R13 ;  /* 0x0000000f0c337223 */ /* 0x000fe2000000000d */
[----:B------:R-:W0:Y:S04]  /*1910*/  LDS.128 R20, [R11+0x10] ;  /* 0x000010000b147984 */ /* 0x000e280000000c00 */
[----:B------:R-:W1:Y:S04]  /*1920*/  LDS R47, [R10+0x400] ;  /* 0x000400000a2f7984 */ /* 0x000e680000000800 */
[----:B------:R-:W2:Y:S04]  /*1930*/  LDS R48, [R9+0x400] ;  /* 0x0004000009307984 */ /* 0x000ea80000000800 */
[----:B------:R-:W3:Y:S04]  /*1940*/  LDS R49, [R0+0x400] ;  /* 0x0004000000317984 */ /* 0x000ee80000000800 */
[----:B------:R-:W4:Y:S04]  /*1950*/  LDS.128 R16, [R2+0x10] ;  /* 0x0000100002107984 */ /* 0x000f280000000c00 */
[----:B------:R-:W5:Y:S01]  /*1960*/  LDS.128 R24, [R4+0x10] ;  /* 0x0000100004187984 */ /* 0x000f620000000c00 */
[C---:B0-----:R-:W-:Y:S01]  /*1970*/  FFMA R37, R20.reuse, R34, R37 ;  /* 0x0000002214257223 */ /* 0x041fe20000000025 */
[C---:B-1----:R-:W-:Y:S01]  /*1980*/  FFMA R38, R20.reuse, R47, R38 ;  /* 0x0000002f14267223 */ /* 0x042fe20000000026 */
[C---:B--2---:R-:W-:Y:S01]  /*1990*/  FFMA R39, R20.reuse, R48, R39 ;  /* 0x0000003014277223 */ /* 0x044fe20000000027 */
[----:B---3--:R-:W-:-:S02]  /*19a0*/  FFMA R20, R20, R49, R14 ;  /* 0x0000003114147223 */ /* 0x008fc4000000000e */
[----:B------:R-:W0:Y:S01]  /*19b0*/  LDS.128 R12, [R29+0x10] ;  /* 0x000010001d0c7984 */ /* 0x000e220000000c00 */
[-C--:B----4-:R-:W-:Y:S01]  /*19c0*/  FFMA R40, R34, R16.reuse, R40 ;  /* 0x0000001022287223 */ /* 0x090fe20000000028 */
[-C--:B------:R-:W-:Y:S01]  /*19d0*/  FFMA R41, R47, R16.reuse, R41 ;  /* 0x000000102f297223 */ /* 0x080fe20000000029 */
[-C--:B------:R-:W-:Y:S01]  /*19e0*/  FFMA R42, R48, R16.reuse, R42 ;  /* 0x00000010302a7223 */ /* 0x080fe2000000002a */
[----:B------:R-:W-:Y:S01]  /*19f0*/  FFMA R50, R49, R16, R50 ;  /* 0x0000001031327223 */ /* 0x000fe20000000032 */
[-C--:B-----5:R-:W-:Y:S01]  /*1a00*/  FFMA R43, R34, R24.reuse, R43 ;  /* 0x00000018222b7223 */ /* 0x0a0fe2000000002b */
[-C--:B------:R-:W-:Y:S01]  /*1a10*/  FFMA R46, R47, R24.reuse, R46 ;  /* 0x000000182f2e7223 */ /* 0x080fe2000000002e */
[-C--:B------:R-:W-:Y:S01]  /*1a20*/  FFMA R45, R48, R24.reuse, R45 ;  /* 0x00000018302d7223 */ /* 0x080fe2000000002d */
[----:B------:R-:W-:Y:S01]  /*1a30*/  FFMA R52, R49, R24, R52 ;  /* 0x0000001831347223 */ /* 0x000fe20000000034 */
[-C--:B0-----:R-:W-:Y:S01]  /*1a40*/  FFMA R16, R34, R12.reuse, R35 ;  /* 0x0000000c22107223 */ /* 0x081fe20000000023 */
[-C--:B------:R-:W-:Y:S01]  /*1a50*/  FFMA R24, R47, R12.reuse, R44 ;  /* 0x0000000c2f187223 */ /* 0x080fe2000000002c */
[-C--:B------:R-:W-:Y:S01]  /*1a60*/  FFMA R36, R48, R12.reuse, R36 ;  /* 0x0000000c30247223 */ /* 0x080fe20000000024 */
[----:B------:R-:W-:Y:S01]  /*1a70*/  FFMA R51, R49, R12, R51 ;  /* 0x0000000c31337223 */ /* 0x000fe20000000033 */
[----:B------:R-:W0:Y:S04]  /*1a80*/  LDS R44, [R28+0x500] ;  /* 0x000500001c2c7984 */ /* 0x000e280000000800 */
[----:B------:R-:W1:Y:S04]  /*1a90*/  LDS R35, [R10+0x500] ;  /* 0x000500000a237984 */ /* 0x000e680000000800 */
[----:B------:R-:W2:Y:S04]  /*1aa0*/  LDS R34, [R9+0x500] ;  /* 0x0005000009227984 */ /* 0x000ea80000000800 */
[----:B------:R-:W3:Y:S04]  /*1ab0*/  LDS R12, [R0+0x500] ;  /* 0x00050000000c7984 */ /* 0x000ee80000000800 */
[----:B------:R-:W-:Y:S04]  /*1ac0*/  LDS R47, [R10+0x800] ;  /* 0x000800000a2f7984 */ /* 0x000fe80000000800 */
[----:B------:R-:W-:Y:S04]  /*1ad0*/  LDS R48, [R9+0x800] ;  /* 0x0008000009307984 */ /* 0x000fe80000000800 */
[----:B------:R-:W-:Y:S01]  /*1ae0*/  LDS R49, [R0+0x800] ;  /* 0x0008000000317984 */ /* 0x000fe20000000800 */
        /* <DEDUP_REMOVED lines=15> */
[----:B------:R-:W0:Y:S01]  /*1be0*/  LDS R17, [R9+0x600] ;  /* 0x0006000009117984 */ /* 0x000e220000000800 */
[----:B------:R-:W-:-:S03]  /*1bf0*/  FFMA R51, R12, R13, R51 ;  /* 0x0000000d0c337223 */ /* 0x000fc60000000033 */
[----:B------:R-:W1:Y:S04]  /*1c00*/  LDS R25, [R0+0x600] ;  /* 0x0006000000197984 */ /* 0x000e680000000800 */
[----:B------:R-:W2:Y:S04]  /*1c10*/  LDS R34, [R28+0x600] ;  /* 0x000600001c227984 */ /* 0x000ea80000000800 */
[----:B------:R-:W3:Y:S04]  /*1c20*/  LDS R21, [R10+0x600] ;  /* 0x000600000a157984 */ /* 0x000ee80000000800 */
[----:B------:R-:W4:Y:S04]  /*1c30*/  LDS R13, [R9+0x700] ;  /* 0x00070000090d7984 */ /* 0x000f280000000800 */
[----:B------:R-:W5:Y:S04]  /*1c40*/  LDS R44, [R28+0x700] ;  /* 0x000700001c2c7984 */ /* 0x000f680000000800 */
        /* <DEDUP_REMOVED lines=18> */
[C---:B----4-:R-:W-:Y:S01]  /*1d70*/  FFMA R39, R13.reuse, R23, R39 ;  /* 0x000000170d277223 */ /* 0x050fe20000000027 */
[C---:B------:R-:W-:Y:S01]  /*1d80*/  FFMA R42, R13.reuse, R19, R42 ;  /* 0x000000130d2a7223 */ /* 0x040fe2000000002a */
[C---:B------:R-:W-:Y:S01]  /*1d90*/  FFMA R45, R13.reuse, R27, R45 ;  /* 0x0000001b0d2d7223 */ /* 0x040fe2000000002d */
[----:B------:R-:W-:Y:S01]  /*1da0*/  FFMA R36, R13, R15, R36 ;  /* 0x0000000f0d247223 */ /* 0x000fe20000000024 */
[C---:B-----5:R-:W-:Y:S01]  /*1db0*/  FFMA R37, R44.reuse, R23, R37 ;  /* 0x000000172c257223 */ /* 0x060fe20000000025 */
[----:B------:R-:W-:Y:S01]  /*1dc0*/  LDS R34, [R28+0x800] ;  /* 0x000800001c227984 */ /* 0x000fe20000000800 */
[C---:B------:R-:W-:Y:S01]  /*1dd0*/  FFMA R40, R44.reuse, R19, R40 ;  /* 0x000000132c287223 */ /* 0x040fe20000000028 */
[C---:B------:R-:W-:Y:S01]  /*1de0*/  FFMA R43, R44.reuse, R27, R43 ;  /* 0x0000001b2c2b7223 */ /* 0x040fe2000000002b */
[C---:B------:R-:W-:Y:S01]  /*1df0*/  FFMA R38, R35.reuse, R23, R38 ;  /* 0x0000001723267223 */ /* 0x040fe20000000026 */
[C---:B------:R-:W-:Y:S01]  /*1e00*/  FFMA R41, R35.reuse, R19, R41 ;  /* 0x0000001323297223 */ /* 0x040fe20000000029 */
[C---:B------:R-:W-:Y:S01]  /*1e10*/  FFMA R46, R35.reuse, R27, R46 ;  /* 0x0000001b232e7223 */ /* 0x040fe2000000002e */
[----:B------:R-:W-:Y:S01]  /*1e20*/  FFMA R44, R44, R15, R16 ;  /* 0x0000000f2c2c7223 */ /* 0x000fe20000000010 */
[C---:B------:R-:W-:Y:S01]  /*1e30*/  FFMA R13, R12.reuse, R23, R20 ;  /* 0x000000170c0d7223 */ /* 0x040fe20000000014 */
[----:B------:R-:W-:Y:S01]  /*1e40*/  FFMA R35, R35, R15, R24 ;  /* 0x0000000f23237223 */ /* 0x000fe20000000018 */
[----:B------:R-:W0:Y:S01]  /*1e50*/  LDS.128 R20, [R11+0x20] ;  /* 0x000020000b147984 */ /* 0x000e220000000c00 */
[C---:B------:R-:W-:Y:S01]  /*1e60*/  FFMA R50, R12.reuse, R19, R50 ;  /* 0x000000130c327223 */ /* 0x040fe20000000032 */
[C---:B------:R-:W-:Y:S01]  /*1e70*/  FFMA R52, R12.reuse, R27, R52 ;  /* 0x0000001b0c347223 */ /* 0x040fe20000000034 */
[----:B------:R-:W-:Y:S01]  /*1e80*/  FFMA R51, R12, R15, R51 ;  /* 0x0000000f0c337223 */ /* 0x000fe20000000033 */
[----:B------:R-:W1:Y:S04]  /*1e90*/  LDS.128 R16, [R2+0x20] ;  /* 0x0000200002107984 */ /* 0x000e680000000c00 */
[----:B------:R-:W2:Y:S01]  /*1ea0*/  LDS.128 R24, [R4+0x20] ;  /* 0x0000200004187984 */ /* 0x000ea20000000c00 */
[C---:B0-----:R-:W-:Y:S01]  /*1eb0*/  FFMA R37, R20.reuse, R34, R37 ;  /* 0x0000002214257223 */ /* 0x041fe20000000025 */
[C---:B------:R-:W-:Y:S01]  /*1ec0*/  FFMA R38, R20.reuse, R47, R38 ;  /* 0x0000002f14267223 */ /* 0x040fe20000000026 */
[C---:B------:R-:W-:Y:S01]  /*1ed0*/  FFMA R39, R20.reuse, R48, R39 ;  /* 0x0000003014277223 */ /* 0x040fe20000000027 */
[----:B------:R-:W-:Y:S01]  /*1ee0*/  FFMA R20, R20, R49, R13 ;  /* 0x0000003114147223 */ /* 0x000fe2000000000d */
[-C--:B-1----:R-:W-:Y:S01]  /*1ef0*/  FFMA R40, R34, R16.reuse, R40 ;  /* 0x0000001022287223 */ /* 0x082fe20000000028 */
[----:B------:R-:W0:Y:S01]  /*1f00*/  LDS.128 R12, [R29+0x20] ;  /* 0x000020001d0c7984 */ /* 0x000e220000000c00 */
[-C--:B------:R-:W-:Y:S01]  /*1f10*/  FFMA R41, R47, R16.reuse, R41 ;  /* 0x000000102f297223 */ /* 0x080fe20000000029 */
[-C--:B------:R-:W-:Y:S01]  /*1f20*/  FFMA R42, R48, R16.reuse, R42 ;  /* 0x00000010302a7223 */ /* 0x080fe2000000002a */
[----:B------:R-:W-:Y:S01]  /*1f30*/  FFMA R50, R49, R16, R50 ;  /* 0x0000001031327223 */ /* 0x000fe20000000032 */
[-C--:B--2---:R-:W-:Y:S01]  /*1f40*/  FFMA R43, R34, R24.reuse, R43 ;  /* 0x00000018222b7223 */ /* 0x084fe2000000002b */
        /* <DEDUP_REMOVED lines=987> */
[----:B------:R-:W-:Y:S01]  /*5d00*/  FFMA R44, R44, R15, R16 ;  /* 0x0000000f2c2c7223 */ /* 0x000fe20000000010 */
[C---:B------:R-:W-:Y:S01]  /*5d10*/  FFMA R41, R35.reuse, R19, R41 ;  /* 0x0000001323297223 */ /* 0x040fe20000000029 */
[C---:B------:R-:W-:Y:S01]  /*5d20*/  FFMA R46, R35.reuse, R27, R46 ;  /* 0x0000001b232e7223 */ /* 0x040fe2000000002e */
[C---:B------:R-:W-:Y:S01]  /*5d30*/  FFMA R13, R12.reuse, R23, R20 ;  /* 0x000000170c0d7223 */ /* 0x040fe20000000014 */
[C---:B------:R-:W-:Y:S01]  /*5d40*/  FFMA R50, R12.reuse, R19, R50 ;  /* 0x000000130c327223 */ /* 0x040fe20000000032 */
[----:B------:R-:W0:Y:S01]  /*5d50*/  LDS.128 R20, [R11+0xe0] ;  /* 0x0000e0000b147984 */ /* 0x000e220000000c00 */
[----:B------:R-:W-:Y:S01]  /*5d60*/  FFMA R35, R35, R15, R24 ;  /* 0x0000000f23237223 */ /* 0x000fe20000000018 */
        /* <DEDUP_REMOVED lines=35> */
[----:B------:R-:W0:Y:S01]  /*5fa0*/  LDS R34, [R28+0x3a00] ;  /* 0x003a00001c227984 */ /* 0x000e220000000800 */
[C---:B--2---:R-:W-:Y:S01]  /*5fb0*/  FFMA R38, R35.reuse, R21, R38 ;  /* 0x0000001523267223 */ /* 0x044fe20000000026 */
[C---:B------:R-:W-:Y:S01]  /*5fc0*/  FFMA R41, R35.reuse, R17, R41 ;  /* 0x0000001123297223 */ /* 0x040fe20000000029 */
[C---:B------:R-:W-:Y:S01]  /*5fd0*/  FFMA R46, R35.reuse, R25, R46 ;  /* 0x00000019232e7223 */ /* 0x040fe2000000002e */
[----:B------:R-:W-:Y:S01]  /*5fe0*/  FFMA R16, R44, R13, R16 ;  /* 0x0000000d2c107223 */ /* 0x000fe20000000010 */
[C---:B---3--:R-:W-:Y:S01]  /*5ff0*/  FFMA R20, R12.reuse, R21, R20 ;  /* 0x000000150c147223 */ /* 0x048fe20000000014 */
[C---:B------:R-:W-:Y:S01]  /*6000*/  FFMA R50, R12.reuse, R17, R50 ;  /* 0x000000110c327223 */ /* 0x040fe20000000032 */
[C---:B------:R-:W-:Y:S01]  /*6010*/  FFMA R52, R12.reuse, R25, R52 ;  /* 0x000000190c347223 */ /* 0x040fe20000000034 */
[----:B------:R-:W1:Y:S01]  /*6020*/  LDS R21, [R10+0x3a00] ;  /* 0x003a00000a157984 */ /* 0x000e620000000800 */
[-C--:B------:R-:W-:Y:S01]  /*6030*/  FFMA R24, R35, R13.reuse, R24 ;  /* 0x0000000d23187223 */ /* 0x080fe20000000018 */
[----:B------:R-:W-:-:S02]  /*6040*/  FFMA R51, R12, R13, R51 ;  /* 0x0000000d0c337223 */ /* 0x000fc40000000033 */
        /* <DEDUP_REMOVED lines=9> */
[----:B------:R-:W-:-:S02]  /*60e0*/  FFMA R16, R34, R14, R16 ;  /* 0x0000000e22107223 */ /* 0x000fc40000000010 */
[----:B------:R-:W-:Y:S01]  /*60f0*/  LDS R34, [R28+0x3c00] ;  /* 0x003c00001c227984 */ /* 0x000fe20000000800 */
        /* <DEDUP_REMOVED lines=24> */
[C---:B------:R-:W-:Y:S01]  /*6280*/  FFMA R50, R12.reuse, R19, R50 ;  /* 0x000000130c327223 */ /* 0x040fe20000000032 */
[C---:B------:R-:W-:Y:S01]  /*6290*/  FFMA R24, R12.reuse, R23, R20 ;  /* 0x000000170c187223 */ /* 0x040fe20000000014 */
[----:B------:R-:W0:Y:S01]  /*62a0*/  LDS.128 R16, [R11+0xf0] ;  /* 0x0000f0000b107984 */ /* 0x000e220000000c00 */
[C---:B------:R-:W-:Y:S01]  /*62b0*/  FFMA R52, R12.reuse, R27, R52 ;  /* 0x0000001b0c347223 */ /* 0x040fe20000000034 */
[----:B------:R-:W-:-:S02]  /*62c0*/  FFMA R51, R12, R15, R51 ;  /* 0x0000000f0c337223 */ /* 0x000fc40000000033 */
        /* <DEDUP_REMOVED lines=9> */
[----:B------:R-:W-:Y:S01]  /*6360*/  FFMA R42, R48, R20, R42 ;  /* 0x00000014302a7223 */ /* 0x000fe2000000002a */
[----:B--2---:R-:W-:Y:S01]  /*6370*/  FFMA R43, R34, R12, R43 ;  /* 0x0000000c222b7223 */ /* 0x004fe2000000002b */
[----:B------:R-:W-:Y:S01]  /*6380*/  FFMA R50, R49, R20, R50 ;  /* 0x0000001431327223 */ /* 0x000fe20000000032 */
[-C--:B------:R-:W-:Y:S01]  /*6390*/  FFMA R46, R47, R12.reuse, R46 ;  /* 0x0000000c2f2e7223 */ /* 0x080fe2000000002e */
[-C--:B------:R-:W-:Y:S01]  /*63a0*/  FFMA R45, R48, R12.reuse, R45 ;  /* 0x0000000c302d7223 */ /* 0x080fe2000000002d */
[----:B------:R-:W-:Y:S01]  /*63b0*/  FFMA R52, R49, R12, R52 ;  /* 0x0000000c31347223 */ /* 0x000fe20000000034 */
[----:B------:R-:W1:Y:S04]  /*63c0*/  LDS R20, [R10+0x3d00] ;  /* 0x003d00000a147984 */ /* 0x000e680000000800 */
[----:B------:R-:W2:Y:S01]  /*63d0*/  LDS R12, [R9+0x3d00] ;  /* 0x003d0000090c7984 */ /* 0x000ea20000000800 */
[-C--:B0-----:R-:W-:Y:S01]  /*63e0*/  FFMA R44, R34, R24.reuse, R44 ;  /* 0x00000018222c7223 */ /* 0x081fe2000000002c */
[----:B------:R-:W-:-:S02]  /*63f0*/  FFMA R35, R47, R24, R35 ;  /* 0x000000182f237223 */ /* 0x000fc40000000023 */
[----:B------:R-:W0:Y:S01]  /*6400*/  LDS R34, [R28+0x3d00] ;  /* 0x003d00001c227984 */ /* 0x000e220000000800 */
[-C--:B------:R-:W-:Y:S01]  /*6410*/  FFMA R36, R48, R24.reuse, R36 ;  /* 0x0000001830247223 */ /* 0x080fe20000000024 */
[----:B------:R-:W-:Y:S02]  /*6420*/  FFMA R51, R49, R24, R51 ;  /* 0x0000001831337223 */ /* 0x000fe40000000033 */
[----:B------:R-:W3:Y:S01]  /*6430*/  LDS R24, [R0+0x3d00] ;  /* 0x003d000000187984 */ /* 0x000ee20000000800 */
[C---:B-1----:R-:W-:Y:S01]  /*6440*/  FFMA R38, R20.reuse, R17, R38 ;  /* 0x0000001114267223 */ /* 0x042fe20000000026 */
[C---:B------:R-:W-:Y:S02]  /*6450*/  FFMA R41, R20.reuse, R21, R41 ;  /* 0x0000001514297223 */ /* 0x040fe40000000029 */
[----:B------:R-:W1:Y:S01]  /*6460*/  LDS R49, [R10+0x3e00] ;  /* 0x003e00000a317984 */ /* 0x000e620000000800 */
[C---:B------:R-:W-:Y:S01]  /*6470*/  FFMA R46, R20.reuse, R13, R46 ;  /* 0x0000000d142e7223 */ /* 0x040fe2000000002e */
[----:B------:R-:W-:Y:S01]  /*6480*/  FFMA R35, R20, R25, R35 ;  /* 0x0000001914237223 */ /* 0x000fe20000000023 */
[C---:B--2---:R-:W-:Y:S01]  /*6490*/  FFMA R45, R12.reuse, R13, R45 ;  /* 0x0000000d0c2d7223 */ /* 0x044fe2000000002d */
[----:B------:R-:W2:Y:S01]  /*64a0*/  LDS R48, [R9+0x3e00] ;  /* 0x003e000009307984 */ /* 0x000ea20000000800 */
[C---:B------:R-:W-:Y:S01]  /*64b0*/  FFMA R20, R12.reuse, R25, R36 ;  /* 0x000000190c147223 */ /* 0x040fe20000000024 */
[C---:B------:R-:W-:Y:S01]  /*64c0*/  FFMA R39, R12.reuse, R17, R39 ;  /* 0x000000110c277223 */ /* 0x040fe20000000027 */
[----:B------:R-:W-:Y:S01]  /*64d0*/  FFMA R42, R12, R21, R42 ;  /* 0x000000150c2a7223 */ /* 0x000fe2000000002a */
[----:B------:R-:W4:Y:S04]  /*64e0*/  LDS R47, [R0+0x3e00] ;  /* 0x003e0000002f7984 */ /* 0x000f280000000800 */
[----:B------:R-:W5:Y:S04]  /*64f0*/  LDS R36, [R9+0x3f00] ;  /* 0x003f000009247984 */ /* 0x000f680000000800 */
[----:B------:R-:W5:Y:S01]  /*6500*/  LDS R12, [R0+0x3f00] ;  /* 0x003f0000000c7984 */ /* 0x000f620000000800 */
[C---:B0-----:R-:W-:Y:S01]  /*6510*/  FFMA R37, R34.reuse, R17, R37 ;  /* 0x0000001122257223 */ /* 0x041fe20000000025 */
[C---:B------:R-:W-:Y:S01]  /*6520*/  FFMA R40, R34.reuse, R21, R40 ;  /* 0x0000001522287223 */ /* 0x040fe20000000028 */
[C---:B------:R-:W-:Y:S01]  /*6530*/  FFMA R43, R34.reuse, R13, R43 ;  /* 0x0000000d222b7223 */ /* 0x040fe2000000002b */
[----:B------:R-:W-:Y:S01]  /*6540*/  FFMA R44, R34, R25, R44 ;  /* 0x00000019222c7223 */ /* 0x000fe2000000002c */
[C---:B---3--:R-:W-:Y:S01]  /*6550*/  FFMA R52, R24.reuse, R13, R52 ;  /* 0x0000000d18347223 */ /* 0x048fe20000000034 */
[----:B------:R-:W0:Y:S01]  /*6560*/  LDS R34, [R28+0x3e00] ;  /* 0x003e00001c227984 */ /* 0x000e220000000800 */
[C---:B------:R-:W-:Y:S01]  /*6570*/  FFMA R16, R24.reuse, R17, R16 ;  /* 0x0000001118107223 */ /* 0x040fe20000000010 */
[C---:B------:R-:W-:Y:S01]  /*6580*/  FFMA R50, R24.reuse, R21, R50 ;  /* 0x0000001518327223 */ /* 0x040fe20000000032 */
[----:B------:R-:W-:Y:S01]  /*6590*/  FFMA R51, R24, R25, R51 ;  /* 0x0000001918337223 */ /* 0x000fe20000000033 */
[----:B------:R-:W3:Y:S01]  /*65a0*/  LDS R13, [R10+0x3f00] ;  /* 0x003f00000a0d7984 */ /* 0x000ee20000000800 */
[C---:B-1----:R-:W-:Y:S01]  /*65b0*/  FFMA R46, R49.reuse, R14, R46 ;  /* 0x0000000e312e7223 */ /* 0x042fe2000000002e */
[CC--:B------:R-:W-:Y:S01]  /*65c0*/  FFMA R38, R49.reuse, R18.reuse, R38 ;  /* 0x0000001231267223 */ /* 0x0c0fe20000000026 */
[C---:B--2---:R-:W-:Y:S01]  /*65d0*/  FFMA R39, R48.reuse, R18, R39 ;  /* 0x0000001230277223 */ /* 0x044fe20000000027 */
[----:B------:R-:W1:Y:S01]  /*65e0*/  LDS R17, [R28+0x3f00] ;  /* 0x003f00001c117984 */ /* 0x000e620000000800 */
[C---:B------:R-:W-:Y:S01]  /*65f0*/  FFMA R42, R48.reuse, R22, R42 ;  /* 0x00000016302a7223 */ /* 0x040fe2000000002a */
[C---:B------:R-:W-:Y:S01]  /*6600*/  FFMA R45, R48.reuse, R14, R45 ;  /* 0x0000000e302d7223 */ /* 0x040fe2000000002d */
[C---:B------:R-:W-:Y:S01]  /*6610*/  FFMA R41, R49.reuse, R22, R41 ;  /* 0x0000001631297223 */ /* 0x040fe20000000029 */
[-C--:B------:R-:W-:Y:S01]  /*6620*/  FFMA R35, R49, R26.reuse, R35 ;  /* 0x0000001a31237223 */ /* 0x080fe20000000023 */
        /* <DEDUP_REMOVED lines=11> */
[-C--:B------:R-:W-:Y:S01]  /*66e0*/  FFMA R49, R12, R15.reuse, R52 ;  /* 0x0000000f0c317223 */ /* 0x080fe20000000034 */
[C---:B0-----:R-:W-:Y:S01]  /*66f0*/  FFMA R37, R34.reuse, R18, R37 ;  /* 0x0000001222257223 */ /* 0x041fe20000000025 */
[C---:B------:R-:W-:Y:S01]  /*6700*/  FFMA R40, R34.reuse, R22, R40 ;  /* 0x0000001622287223 */ /* 0x040fe20000000028 */
[C---:B------:R-:W-:Y:S01]  /*6710*/  FFMA R43, R34.reuse, R14, R43 ;  /* 0x0000000e222b7223 */ /* 0x040fe2000000002b */
[----:B------:R-:W-:Y:S01]  /*6720*/  FFMA R34, R34, R26, R44 ;  /* 0x0000001a22227223 */ /* 0x000fe2000000002c */
[C---:B---3--:R-:W-:Y:S01]  /*6730*/  FFMA R44, R13.reuse, R15, R46 ;  /* 0x0000000f0d2c7223 */ /* 0x048fe2000000002e */
[C---:B------:R-:W-:Y:S01]  /*6740*/  FFMA R38, R13.reuse, R19, R38 ;  /* 0x000000130d267223 */ /* 0x040fe20000000026 */
[C---:B------:R-:W-:Y:S01]  /*6750*/  FFMA R41, R13.reuse, R23, R41 ;  /* 0x000000170d297223 */ /* 0x040fe20000000029 */
[----:B------:R-:W-:Y:S01]  /*6760*/  FFMA R35, R13, R27, R35 ;  /* 0x0000001b0d237223 */ /* 0x000fe20000000023 */
[C---:B-1----:R-:W-:Y:S01]  /*6770*/  FFMA R37, R17.reuse, R19, R37 ;  /* 0x0000001311257223 */ /* 0x042fe20000000025 */
[C---:B------:R-:W-:Y:S01]  /*6780*/  FFMA R40, R17.reuse, R23, R40 ;  /* 0x0000001711287223 */ /* 0x040fe20000000028 */
[C---:B------:R-:W-:Y:S01]  /*6790*/  FFMA R43, R17.reuse, R15, R43 ;  /* 0x0000000f112b7223 */ /* 0x040fe2000000002b */
[-C--:B------:R-:W-:Y:S01]  /*67a0*/  FFMA R34, R17, R27.reuse, R34 ;  /* 0x0000001b11227223 */ /* 0x080fe20000000022 */
[----:B------:R-:W-:Y:S01]  /*67b0*/  FFMA R46, R12, R27, R51 ;  /* 0x0000001b0c2e7223 */ /* 0x000fe20000000033 */
[----:B------:R-:W-:Y:S06]  /*67c0*/  BAR.SYNC.DEFER_BLOCKING 0x0 ;  /* 0x0000000000007b1d */ /* 0x000fec0000010000 */
[----:B------:R-:W-:Y:S05]  /*67d0*/  BRA.U !UP0, `(.L_x_7) ;  /* 0xffffffa108bc7547 */ /* 0x000fea000b83ffff */
.L_x_0:
[----:B------:R-:W0:Y:S01]  /*67e0*/  S2R R13, SR_TID.Y ;  /* 0x00000000000d7919 */ /* 0x000e220000002200 */
[----:B------:R-:W1:Y:S01]  /*67f0*/  LDCU.128 UR8, c[0x0][0x3b0] ;  /* 0x00007600ff0877ac */ /* 0x000e620008000c00 */
[----:B------:R-:W0:Y:S01]  /*6800*/  S2R R0, SR_TID.X ;  /* 0x0000000000007919 */ /* 0x000e220000002100 */
[----:B------:R-:W-:Y:S01]  /*6810*/  USHF.R.S32.HI UR6, URZ, 0x1f, UR14 ;  /* 0x0000001fff067899 */ /* 0x000fe2000801140e */
[----:B------:R-:W2:Y:S01]  /*6820*/  LDCU UR12, c[0x0][0x3c0] ;  /* 0x00007800ff0c77ac */ /* 0x000ea20008000800 */
[----:B-1----:R-:W-:-:S04]  /*6830*/  UIMAD UR4, UR15, UR10, URZ ;  /* 0x0000000a0f0472a4 */ /* 0x002fc8000f8e02ff */
[----:B------:R-:W-:-:S04]  /*6840*/  UIADD3 UR5, UP0, UPT, UR14, UR4, URZ ;  /* 0x000000040e057290 */ /* 0x000fc8000ff1e0ff */
[----:B------:R-:W-:Y:S01]  /*6850*/  ULEA.HI.X.SX32 UR4, UR4, UR6, 0x1, UP0 ;  /* 0x0000000604047291 */ /* 0x000fe200080f0eff */
[----:B0-----:R-:W-:-:S05]  /*6860*/  IMAD R2, R13, UR10, R0 ;  /* 0x0000000a0d027c24 */ /* 0x001fca000f8e0200 */
[----:B------:R-:W-:-:S04]  /*6870*/  IADD3 R3, P0, PT, R2, UR5, RZ ;  /* 0x0000000502037c10 */ /* 0x000fc8000ff1e0ff */
[----:B------:R-:W-:Y:S02]  /*6880*/  LEA.HI.X.SX32 R4, R2, UR4, 0x1, P0 ;  /* 0x0000000402047c11 */ /* 0x000fe400080f0eff */
[----:B------:R-:W-:-:S04]  /*6890*/  LEA R6, P0, R3, UR8, 0x2 ;  /* 0x0000000803067c11 */ /* 0x000fc8000f8010ff */
[----:B------:R-:W-:-:S05]  /*68a0*/  LEA.HI.X R7, R3, UR9, R4, 0x2, P0 ;  /* 0x0000000903077c11 */ /* 0x000fca00080f1404 */
[----:B------:R-:W2:Y:S01]  /*68b0*/  LDG.E R3, desc[UR16][R6.64] ;  /* 0x0000001006037981 */ /* 0x000ea2000c1e1900 */
[----:B------:R-:W0:Y:S01]  /*68c0*/  LDCU UR6, c[0x0][0x364] ;  /* 0x00006c80ff0677ac */ /* 0x000e220008000800 */
[----:B------:R-:W1:Y:S02]  /*68d0*/  LDCU UR7, c[0x0][0x360] ;  /* 0x00006c00ff0777ac */ /* 0x000e640008000800 */
[----:B-1----:R-:W-:-:S04]  /*68e0*/  IADD3 R5, PT, PT, R2, UR7, RZ ;  /* 0x0000000702057c10 */ /* 0x002fc8000fffe0ff */
[----:B------:R-:W-:-:S04]  /*68f0*/  IADD3 R8, P0, PT, R5, UR5, RZ ;  /* 0x0000000505087c10 */ /* 0x000fc8000ff1e0ff */
[----:B------:R-:W-:Y:S02]  /*6900*/  LEA.HI.X.SX32 R9, R5, UR4, 0x1, P0 ;  /* 0x0000000405097c11 */ /* 0x000fe400080f0eff */
[----:B------:R-:W-:Y:S01]  /*6910*/  LEA R2, P0, R8, UR8, 0x2 ;  /* 0x0000000808027c11 */ /* 0x000fe2000f8010ff */
[----:B--2---:R-:W-:-:S03]  /*6920*/  FMUL R4, R3, UR12 ;  /* 0x0000000c03047c20 */ /* 0x004fc60008400000 */
[----:B------:R-:W-:Y:S01]  /*6930*/  LEA.HI.X R3, R8, UR9, R9, 0x2, P0 ;  /* 0x0000000908037c11 */ /* 0x000fe200080f1409 */
[----:B------:R-:W-:-:S05]  /*6940*/  FFMA R37, R37, UR11, R4 ;  /* 0x0000000b25257c23 */ /* 0x000fca0008000004 */
[----:B------:R1:W-:Y:S04]  /*6950*/  STG.E desc[UR16][R6.64], R37 ;  /* 0x0000002506007986 */ /* 0x0003e8000c101910 */
[----:B------:R-:W2:Y:S01]  /*6960*/  LDG.E R8, desc[UR16][R2.64] ;  /* 0x0000001002087981 */ /* 0x000ea2000c1e1900 */
[----:B------:R-:W-:-:S04]  /*6970*/  IADD3 R10, PT, PT, R5, UR7, RZ ;  /* 0x00000007050a7c10 */ /* 0x000fc8000fffe0ff */
[----:B------:R-:W-:-:S04]  /*6980*/  IADD3 R5, P0, PT, R10, UR5, RZ ;  /* 0x000000050a057c10 */ /* 0x000fc8000ff1e0ff */
[----:B------:R-:W-:Y:S02]  /*6990*/  LEA.HI.X.SX32 R12, R10, UR4, 0x1, P0 ;  /* 0x000000040a0c7c11 */ /* 0x000fe400080f0eff */
[----:B------:R-:W-:-:S04]  /*69a0*/  LEA R4, P0, R5, UR8, 0x2 ;  /* 0x0000000805047c11 */ /* 0x000fc8000f8010ff */
[----:B------:R-:W-:Y:S01]  /*69b0*/  LEA.HI.X R5, R5, UR9, R12, 0x2, P0 ;  /* 0x0000000905057c11 */ /* 0x000fe200080f140c */
[----:B--2---:R-:W-:-:S04]  /*69c0*/  FMUL R9, R8, UR12 ;  /* 0x0000000c08097c20 */ /* 0x004fc80008400000 */
[----:B------:R-:W-:-:S05]  /*69d0*/  FFMA R11, R38, UR11, R9 ;  /* 0x0000000b260b7c23 */ /* 0x000fca0008000009 */
[----:B------:R0:W-:Y:S04]  /*69e0*/  STG.E desc[UR16][R2.64], R11 ;  /* 0x0000000b02007986 */ /* 0x0001e8000c101910 */
[----:B------:R-:W2:Y:S01]  /*69f0*/  LDG.E R9, desc[UR16][R4.64] ;  /* 0x0000001004097981 */ /* 0x000ea2000c1e1900 */
[----:B------:R-:W-:-:S04]  /*6a00*/  IADD3 R10, PT, PT, R10, UR7, RZ ;  /* 0x000000070a0a7c10 */ /* 0x000fc8000fffe0ff */
[----:B-1----:R-:W-:-:S04]  /*6a10*/  IADD3 R7, P0, PT, R10, UR5, RZ ;  /* 0x000000050a077c10 */ /* 0x002fc8000ff1e0ff */
[----:B------:R-:W-:Y:S02]  /*6a20*/  LEA.HI.X.SX32 R10, R10, UR4, 0x1, P0 ;  /* 0x000000040a0a7c11 */ /* 0x000fe400080f0eff */
[----:B------:R-:W-:Y:S01]  /*6a30*/  LEA R8, P0, R7, UR8, 0x2 ;  /* 0x0000000807087c11 */ /* 0x000fe2000f8010ff */
[----:B--2---:R-:W-:-:S03]  /*6a40*/  FMUL R6, R9, UR12 ;  /* 0x0000000c09067c20 */ /* 0x004fc60008400000 */
[----:B------:R-:W-:Y:S01]  /*6a50*/  LEA.HI.X R9, R7, UR9, R10, 0x2, P0 ;  /* 0x0000000907097c11 */ /* 0x000fe200080f140a */
[----:B------:R-:W-:-:S05]  /*6a60*/  FFMA R39, R39, UR11, R6 ;  /* 0x0000000b27277c23 */ /* 0x000fca0008000006 */
[----:B------:R1:W-:Y:S04]  /*6a70*/  STG.E desc[UR16][R4.64], R39 ;  /* 0x0000002704007986 */ /* 0x0003e8000c101910 */
[----:B------:R-:W2:Y:S01]  /*6a80*/  LDG.E R6, desc[UR16][R8.64] ;  /* 0x0000001008067981 */ /* 0x000ea2000c1e1900 */
[----:B0-----:R-:W-:-:S05]  /*6a90*/  IADD3 R11, PT, PT, R13, UR6, RZ ;  /* 0x000000060d0b7c10 */ /* 0x001fca000fffe0ff */
[----:B------:R-:W-:-:S05]  /*6aa0*/  IMAD R7, R11, UR10, R0 ;  /* 0x0000000a0b077c24 */ /* 0x000fca000f8e0200 */
[----:B------:R-:W-:-:S04]  /*6ab0*/  IADD3 R3, P0, PT, R7, UR5, RZ ;  /* 0x0000000507037c10 */ /* 0x000fc8000ff1e0ff */
[----:B------:R-:W-:Y:S02]  /*6ac0*/  LEA.HI.X.SX32 R10, R7, UR4, 0x1, P0 ;  /* 0x00000004070a7c11 */ /* 0x000fe400080f0eff */
[----:B------:R-:W-:-:S04]  /*6ad0*/  LEA R2, P0, R3, UR8, 0x2 ;  /* 0x0000000803027c11 */ /* 0x000fc8000f8010ff */
[----:B------:R-:W-:Y:S01]  /*6ae0*/  LEA.HI.X R3, R3, UR9, R10, 0x2, P0 ;  /* 0x0000000903037c11 */ /* 0x000fe200080f140a */
[----:B--2---:R-:W-:-:S04]  /*6af0*/  FMUL R6, R6, UR12 ;  /* 0x0000000c06067c20 */ /* 0x004fc80008400000 */
[----:B------:R-:W-:-:S05]  /*6b00*/  FFMA R47, R47, UR11, R6 ;  /* 0x0000000b2f2f7c23 */ /* 0x000fca0008000006 */
[----:B------:R0:W-:Y:S04]  /*6b10*/  STG.E desc[UR16][R8.64], R47 ;  /* 0x0000002f08007986 */ /* 0x0001e8000c101910 */
[----:B-1----:R-:W2:Y:S01]  /*6b20*/  LDG.E R4, desc[UR16][R2.64] ;  /* 0x0000001002047981 */ /* 0x002ea2000c1e1900 */
        /* <DEDUP_REMOVED lines=10> */
[----:B0-----:R-:W-:-:S04]  /*6bd0*/  IADD3 R9, P0, PT, R10, UR5, RZ ;  /* 0x000000050a097c10 */ /* 0x001fc8000ff1e0ff */
        /* <DEDUP_REMOVED lines=8> */
[----:B-1----:R-:W-:-:S04]  /*6c60*/  IADD3 R3, P0, PT, R10, UR5, RZ ;  /* 0x000000050a037c10 */ /* 0x002fc8000ff1e0ff */
[----:B------:R-:W-:Y:S02]  /*6c70*/  LEA.HI.X.SX32 R10, R10, UR4, 0x1, P0 ;  /* 0x000000040a0a7c11 */ /* 0x000fe400080f0eff */
[----:B------:R-:W-:-:S04]  /*6c80*/  LEA R2, P0, R3, UR8, 0x2 ;  /* 0x0000000803027c11 */ /* 0x000fc8000f8010ff */
[----:B------:R-:W-:Y:S01]  /*6c90*/  LEA.HI.X R3, R3, UR9, R10, 0x2, P0 ;  /* 0x0000000903037c11 */ /* 0x000fe200080f140a */
[----:B--2---:R-:W-:-:S04]  /*6ca0*/  FMUL R9, R8, UR12 ;  /* 0x0000000c08097c20 */ /* 0x004fc80008400000 */
[----:B------:R-:W-:-:S05]  /*6cb0*/  FFMA R9, R42, UR11, R9 ;  /* 0x0000000b2a097c23 */ /* 0x000fca0008000009 */
[----:B------:R1:W-:Y:S04]  /*6cc0*/  STG.E desc[UR16][R4.64], R9 ;  /* 0x0000000904007986 */ /* 0x0003e8000c101910 */
[----:B------:R-:W2:Y:S01]  /*6cd0*/  LDG.E R8, desc[UR16][R2.64] ;  /* 0x0000001002087981 */ /* 0x000ea2000c1e1900 */
[----:B------:R-:W-:-:S05]  /*6ce0*/  IADD3 R13, PT, PT, R11, UR6, RZ ;  /* 0x000000060b0d7c10 */ /* 0x000fca000fffe0ff */
[----:B------:R-:W-:-:S05]  /*6cf0*/  IMAD R10, R13, UR10, R0 ;  /* 0x0000000a0d0a7c24 */ /* 0x000fca000f8e0200 */
[----:B0-----:R-:W-:-:S04]  /*6d00*/  IADD3 R7, P0, PT, R10, UR5, RZ ;  /* 0x000000050a077c10 */ /* 0x001fc8000ff1e0ff */
        /* <DEDUP_REMOVED lines=17> */
[----:B0-----:R-:W-:-:S04]  /*6e20*/  IADD3 R3, P0, PT, R10, UR5, RZ ;  /* 0x000000050a037c10 */ /* 0x001fc8000ff1e0ff */
        /* <DEDUP_REMOVED lines=18> */
[----:B------:R-:W-:-:S04]  /*6f50*/  IADD3 R0, P0, PT, R13, UR5, RZ ;  /* 0x000000050d007c10 */ /* 0x000fc8000ff1e0ff */
[----:B0-----:R-:W-:Y:S02]  /*6f60*/  LEA.HI.X.SX32 R5, R13, UR4, 0x1, P0 ;  /* 0x000000040d057c11 */ /* 0x001fe400080f0eff */
        /* <DEDUP_REMOVED lines=26> */
[----:B------:R-:W-:Y:S02]  /*7110*/  LEA R4, P1, R5, UR8, 0x2 ;  /* 0x0000000805047c11 */ /* 0x000fe4000f8210ff */
[----:B------:R-:W-:-:S04]  /*7120*/  LEA.HI.X.SX32 R8, R13, UR4, 0x1, P0 ;  /* 0x000000040d087c11 */ /* 0x000fc800080f0eff */
[----:B------:R-:W-:Y:S01]  /*7130*/  LEA.HI.X R5, R5, UR9, R8, 0x2, P1 ;  /* 0x0000000905057c11 */ /* 0x000fe200088f1408 */
[----:B--2---:R-:W-:-:S04]  /*7140*/  FMUL R9, R0, UR12 ;  /* 0x0000000c00097c20 */ /* 0x004fc80008400000 */
[----:B------:R-:W-:-:S05]  /*7150*/  FFMA R9, R36, UR11, R9 ;  /* 0x0000000b24097c23 */ /* 0x000fca0008000009 */
[----:B------:R-:W-:Y:S04]  /*7160*/  STG.E desc[UR16][R6.64], R9 ;  /* 0x0000000906007986 */ /* 0x000fe8000c101910 */
[----:B------:R-:W0:Y:S02]  /*7170*/  LDG.E R0, desc[UR16][R4.64] ;  /* 0x0000001004007981 */ /* 0x000e24000c1e1900 */
[----:B0-----:R-:W-:-:S04]  /*7180*/  FMUL R3, R0, UR12 ;  /* 0x0000000c00037c20 */ /* 0x001fc80008400000 */
[----:B------:R-:W-:-:S05]  /*7190*/  FFMA R3, R46, UR11, R3 ;  /* 0x0000000b2e037c23 */ /* 0x000fca0008000003 */
[----:B------:R-:W-:Y:S01]  /*71a0*/  STG.E desc[UR16][R4.64], R3 ;  /* 0x0000000304007986 */ /* 0x000fe2000c101910 */
[----:B------:R-:W-:Y:S05]  /*71b0*/  EXIT ;  /* 0x000000000000794d */ /* 0x000fea0003800000 */
.L_x_8:
[----:B------:R-:W-:-:S00]  /*71c0*/  BRA `(.L_x_8) ;  /* 0xfffffffc00fc7947 */ /* 0x000fc0000383ffff */
[----:B------:R-:W-:-:S00]  /*71d0*/  NOP ;  /* 0x0000000000007918 */ /* 0x000fc00000000000 */
        /* <DEDUP_REMOVED lines=10> */
.L_x_9:


//--------------------- .nv.shared._Z54hand_gemm_kernel_blockmn_shared_l2_prefetch_transA_8x8ILi64ELi64ELi64ELi4ELi4EEviiiPfiS0_iS0_iff --------------------------
	.section	.nv.shared._Z54hand_gemm_kernel_blockmn_shared_l2_prefetch_transA_8x8ILi64ELi64ELi64ELi4ELi4EEviiiPfiS0_iS0_iff,"aw",@nobits
	.sectionflags	@""
	.align	4
.nv.shared._Z54hand_gemm_kernel_blockmn_shared_l2_prefetch_transA_8x8ILi64ELi64ELi64ELi4ELi4EEviiiPfiS0_iS0_iff:
	.zero		33792


//--------------------- .nv.shared.reserved.0     --------------------------
	.section	.nv.shared.reserved.0,"aw",@nobits
	.weak		__nv_reservedSMEM_offset_0_alias
	.size		__nv_reservedSMEM_offset_0_alias, 0, 64
	.other		__nv_reservedSMEM_offset_0_alias,@"STO_CUDA_RESERVED_SHARED STV_DEFAULT"
__nv_reservedSMEM_offset_0_alias:
	.zero		0
	.zero		64


//--------------------- .nv.constant0._Z54hand_gemm_kernel_blockmn_shared_l2_prefetch_transA_8x8ILi64ELi64ELi64ELi4ELi4EEviiiPfiS0_iS0_iff --------------------------
	.section	.nv.constant0._Z54hand_gemm_kernel_blockmn_shared_l2_prefetch_transA_8x8ILi64ELi64ELi64ELi4ELi4EEviiiPfiS0_iS0_iff,"a",@progbits
	.sectionflags	@""
	.align	4
.nv.constant0._Z54hand_gemm_kernel_blockmn_shared_l2_prefetch_transA_8x8ILi64ELi64ELi64ELi4ELi4EEviiiPfiS0_iS0_iff:
	.zero		964


//--------------------- SYMBOLS --------------------------

	.type		.nv.reservedSmem.offset0,@object
	.size		.nv.reservedSmem.offset0,0x4
	.type		.nv.reservedSmem.cap,@object
	.size		.nv.reservedSmem.cap,0x4
